//
// Generated by NVIDIA NVVM Compiler
//
// Compiler Build ID: CL-36424714
// Cuda compilation tools, release 13.0, V13.0.88
// Based on NVVM 20.0.0
//

.version 9.0
.target sm_100
.address_size 64

	// .globl	_Z15forwardLayerGPUPfS_S_S_iib

.visible .entry _Z15forwardLayerGPUPfS_S_S_iib(
	.param .u64 .ptr .align 1 _Z15forwardLayerGPUPfS_S_S_iib_param_0,
	.param .u64 .ptr .align 1 _Z15forwardLayerGPUPfS_S_S_iib_param_1,
	.param .u64 .ptr .align 1 _Z15forwardLayerGPUPfS_S_S_iib_param_2,
	.param .u64 .ptr .align 1 _Z15forwardLayerGPUPfS_S_S_iib_param_3,
	.param .u32 _Z15forwardLayerGPUPfS_S_S_iib_param_4,
	.param .u32 _Z15forwardLayerGPUPfS_S_S_iib_param_5,
	.param .u8 _Z15forwardLayerGPUPfS_S_S_iib_param_6
)
{
	.reg .pred 	%p<12>;
	.reg .b16 	%rs<2>;
	.reg .b32 	%r<40>;
	.reg .b32 	%f<125>;
	.reg .b64 	%rd<62>;

	ld.param.u64 	%rd11, [_Z15forwardLayerGPUPfS_S_S_iib_param_0];
	ld.param.u64 	%rd12, [_Z15forwardLayerGPUPfS_S_S_iib_param_1];
	ld.param.u64 	%rd9, [_Z15forwardLayerGPUPfS_S_S_iib_param_2];
	ld.param.u64 	%rd10, [_Z15forwardLayerGPUPfS_S_S_iib_param_3];
	ld.param.u32 	%r23, [_Z15forwardLayerGPUPfS_S_S_iib_param_4];
	ld.param.u32 	%r24, [_Z15forwardLayerGPUPfS_S_S_iib_param_5];
	ld.param.s8 	%rs1, [_Z15forwardLayerGPUPfS_S_S_iib_param_6];
	cvta.to.global.u64 	%rd1, %rd12;
	cvta.to.global.u64 	%rd2, %rd11;
	mov.u32 	%r25, %ctaid.x;
	mov.u32 	%r26, %ntid.x;
	mov.u32 	%r27, %tid.x;
	mad.lo.s32 	%r1, %r25, %r26, %r27;
	setp.ge.s32 	%p1, %r1, %r24;
	@%p1 bra 	$L__BB0_17;
	cvta.to.global.u64 	%rd13, %rd9;
	mul.wide.s32 	%rd14, %r1, 4;
	add.s64 	%rd15, %rd13, %rd14;
	ld.global.f32 	%f123, [%rd15];
	setp.lt.s32 	%p2, %r23, 1;
	@%p2 bra 	$L__BB0_14;
	and.b32  	%r2, %r23, 15;
	setp.lt.u32 	%p3, %r23, 16;
	mov.b32 	%r36, 0;
	@%p3 bra 	$L__BB0_5;
	and.b32  	%r36, %r23, 2147483632;
	neg.s32 	%r34, %r36;
	shl.b32 	%r5, %r24, 4;
	add.s64 	%rd60, %rd2, 32;
	mul.wide.s32 	%rd18, %r24, 4;
	mov.u32 	%r33, %r1;
$L__BB0_4:
	.pragma "nounroll";
	ld.global.f32 	%f18, [%rd60+-32];
	mul.wide.s32 	%rd16, %r33, 4;
	add.s64 	%rd17, %rd1, %rd16;
	ld.global.f32 	%f19, [%rd17];
	fma.rn.f32 	%f20, %f18, %f19, %f123;
	ld.global.f32 	%f21, [%rd60+-28];
	add.s64 	%rd19, %rd17, %rd18;
	ld.global.f32 	%f22, [%rd19];
	fma.rn.f32 	%f23, %f21, %f22, %f20;
	ld.global.f32 	%f24, [%rd60+-24];
	add.s64 	%rd20, %rd19, %rd18;
	ld.global.f32 	%f25, [%rd20];
	fma.rn.f32 	%f26, %f24, %f25, %f23;
	ld.global.f32 	%f27, [%rd60+-20];
	add.s64 	%rd21, %rd20, %rd18;
	ld.global.f32 	%f28, [%rd21];
	fma.rn.f32 	%f29, %f27, %f28, %f26;
	ld.global.f32 	%f30, [%rd60+-16];
	add.s64 	%rd22, %rd21, %rd18;
	ld.global.f32 	%f31, [%rd22];
	fma.rn.f32 	%f32, %f30, %f31, %f29;
	ld.global.f32 	%f33, [%rd60+-12];
	add.s64 	%rd23, %rd22, %rd18;
	ld.global.f32 	%f34, [%rd23];
	fma.rn.f32 	%f35, %f33, %f34, %f32;
	ld.global.f32 	%f36, [%rd60+-8];
	add.s64 	%rd24, %rd23, %rd18;
	ld.global.f32 	%f37, [%rd24];
	fma.rn.f32 	%f38, %f36, %f37, %f35;
	ld.global.f32 	%f39, [%rd60+-4];
	add.s64 	%rd25, %rd24, %rd18;
	ld.global.f32 	%f40, [%rd25];
	fma.rn.f32 	%f41, %f39, %f40, %f38;
	ld.global.f32 	%f42, [%rd60];
	add.s64 	%rd26, %rd25, %rd18;
	ld.global.f32 	%f43, [%rd26];
	fma.rn.f32 	%f44, %f42, %f43, %f41;
	ld.global.f32 	%f45, [%rd60+4];
	add.s64 	%rd27, %rd26, %rd18;
	ld.global.f32 	%f46, [%rd27];
	fma.rn.f32 	%f47, %f45, %f46, %f44;
	ld.global.f32 	%f48, [%rd60+8];
	add.s64 	%rd28, %rd27, %rd18;
	ld.global.f32 	%f49, [%rd28];
	fma.rn.f32 	%f50, %f48, %f49, %f47;
	ld.global.f32 	%f51, [%rd60+12];
	add.s64 	%rd29, %rd28, %rd18;
	ld.global.f32 	%f52, [%rd29];
	fma.rn.f32 	%f53, %f51, %f52, %f50;
	ld.global.f32 	%f54, [%rd60+16];
	add.s64 	%rd30, %rd29, %rd18;
	ld.global.f32 	%f55, [%rd30];
	fma.rn.f32 	%f56, %f54, %f55, %f53;
	ld.global.f32 	%f57, [%rd60+20];
	add.s64 	%rd31, %rd30, %rd18;
	ld.global.f32 	%f58, [%rd31];
	fma.rn.f32 	%f59, %f57, %f58, %f56;
	ld.global.f32 	%f60, [%rd60+24];
	add.s64 	%rd32, %rd31, %rd18;
	ld.global.f32 	%f61, [%rd32];
	fma.rn.f32 	%f62, %f60, %f61, %f59;
	ld.global.f32 	%f63, [%rd60+28];
	add.s64 	%rd33, %rd32, %rd18;
	ld.global.f32 	%f64, [%rd33];
	fma.rn.f32 	%f123, %f63, %f64, %f62;
	add.s32 	%r34, %r34, 16;
	add.s32 	%r33, %r33, %r5;
	add.s64 	%rd60, %rd60, 64;
	setp.ne.s32 	%p4, %r34, 0;
	@%p4 bra 	$L__BB0_4;
$L__BB0_5:
	setp.eq.s32 	%p5, %r2, 0;
	@%p5 bra 	$L__BB0_14;
	and.b32  	%r11, %r23, 7;
	setp.lt.u32 	%p6, %r2, 8;
	@%p6 bra 	$L__BB0_8;
	mul.wide.u32 	%rd34, %r36, 4;
	add.s64 	%rd35, %rd2, %rd34;
	ld.global.f32 	%f66, [%rd35];
	mad.lo.s32 	%r29, %r36, %r24, %r1;
	mul.wide.s32 	%rd36, %r29, 4;
	add.s64 	%rd37, %rd1, %rd36;
	ld.global.f32 	%f67, [%rd37];
	fma.rn.f32 	%f68, %f66, %f67, %f123;
	ld.global.f32 	%f69, [%rd35+4];
	mul.wide.s32 	%rd38, %r24, 4;
	add.s64 	%rd39, %rd37, %rd38;
	ld.global.f32 	%f70, [%rd39];
	fma.rn.f32 	%f71, %f69, %f70, %f68;
	ld.global.f32 	%f72, [%rd35+8];
	add.s64 	%rd40, %rd39, %rd38;
	ld.global.f32 	%f73, [%rd40];
	fma.rn.f32 	%f74, %f72, %f73, %f71;
	ld.global.f32 	%f75, [%rd35+12];
	add.s64 	%rd41, %rd40, %rd38;
	ld.global.f32 	%f76, [%rd41];
	fma.rn.f32 	%f77, %f75, %f76, %f74;
	ld.global.f32 	%f78, [%rd35+16];
	add.s64 	%rd42, %rd41, %rd38;
	ld.global.f32 	%f79, [%rd42];
	fma.rn.f32 	%f80, %f78, %f79, %f77;
	ld.global.f32 	%f81, [%rd35+20];
	add.s64 	%rd43, %rd42, %rd38;
	ld.global.f32 	%f82, [%rd43];
	fma.rn.f32 	%f83, %f81, %f82, %f80;
	ld.global.f32 	%f84, [%rd35+24];
	add.s64 	%rd44, %rd43, %rd38;
	ld.global.f32 	%f85, [%rd44];
	fma.rn.f32 	%f86, %f84, %f85, %f83;
	ld.global.f32 	%f87, [%rd35+28];
	add.s64 	%rd45, %rd44, %rd38;
	ld.global.f32 	%f88, [%rd45];
	fma.rn.f32 	%f123, %f87, %f88, %f86;
	add.s32 	%r36, %r36, 8;
$L__BB0_8:
	setp.eq.s32 	%p7, %r11, 0;
	@%p7 bra 	$L__BB0_14;
	and.b32  	%r14, %r23, 3;
	setp.lt.u32 	%p8, %r11, 4;
	@%p8 bra 	$L__BB0_11;
	mul.wide.u32 	%rd46, %r36, 4;
	add.s64 	%rd47, %rd2, %rd46;
	ld.global.f32 	%f90, [%rd47];
	mad.lo.s32 	%r30, %r36, %r24, %r1;
	mul.wide.s32 	%rd48, %r30, 4;
	add.s64 	%rd49, %rd1, %rd48;
	ld.global.f32 	%f91, [%rd49];
	fma.rn.f32 	%f92, %f90, %f91, %f123;
	ld.global.f32 	%f93, [%rd47+4];
	mul.wide.s32 	%rd50, %r24, 4;
	add.s64 	%rd51, %rd49, %rd50;
	ld.global.f32 	%f94, [%rd51];
	fma.rn.f32 	%f95, %f93, %f94, %f92;
	ld.global.f32 	%f96, [%rd47+8];
	add.s64 	%rd52, %rd51, %rd50;
	ld.global.f32 	%f97, [%rd52];
	fma.rn.f32 	%f98, %f96, %f97, %f95;
	ld.global.f32 	%f99, [%rd47+12];
	add.s64 	%rd53, %rd52, %rd50;
	ld.global.f32 	%f100, [%rd53];
	fma.rn.f32 	%f123, %f99, %f100, %f98;
	add.s32 	%r36, %r36, 4;
$L__BB0_11:
	setp.eq.s32 	%p9, %r14, 0;
	@%p9 bra 	$L__BB0_14;
	mad.lo.s32 	%r39, %r36, %r24, %r1;
	mul.wide.u32 	%rd54, %r36, 4;
	add.s64 	%rd61, %rd2, %rd54;
	neg.s32 	%r38, %r14;
$L__BB0_13:
	.pragma "nounroll";
	ld.global.f32 	%f101, [%rd61];
	mul.wide.s32 	%rd55, %r39, 4;
	add.s64 	%rd56, %rd1, %rd55;
	ld.global.f32 	%f102, [%rd56];
	fma.rn.f32 	%f123, %f101, %f102, %f123;
	add.s32 	%r39, %r39, %r24;
	add.s64 	%rd61, %rd61, 4;
	add.s32 	%r38, %r38, 1;
	setp.ne.s32 	%p10, %r38, 0;
	@%p10 bra 	$L__BB0_13;
$L__BB0_14:
	setp.eq.s16 	%p11, %rs1, 0;
	@%p11 bra 	$L__BB0_16;
	fma.rn.f32 	%f103, %f123, 0fBBBB989D, 0f3F000000;
	cvt.sat.f32.f32 	%f104, %f103;
	mov.f32 	%f105, 0f4B400001;
	mov.f32 	%f106, 0f437C0000;
	fma.rm.f32 	%f107, %f104, %f106, %f105;
	add.f32 	%f108, %f107, 0fCB40007F;
	neg.f32 	%f109, %f108;
	fma.rn.f32 	%f110, %f123, 0fBFB8AA3B, %f109;
	fma.rn.f32 	%f111, %f123, 0fB2A57060, %f110;
	mov.b32 	%r31, %f107;
	shl.b32 	%r32, %r31, 23;
	mov.b32 	%f112, %r32;
	ex2.approx.ftz.f32 	%f113, %f111;
	fma.rn.f32 	%f114, %f113, %f112, 0f3F800000;
	rcp.rn.f32 	%f123, %f114;
$L__BB0_16:
	cvta.to.global.u64 	%rd57, %rd10;
	add.s64 	%rd59, %rd57, %rd14;
	st.global.f32 	[%rd59], %f123;
$L__BB0_17:
	ret;

}
	// .globl	_Z15computeDeltaGPUPfS_S_S_ii
.visible .entry _Z15computeDeltaGPUPfS_S_S_ii(
	.param .u64 .ptr .align 1 _Z15computeDeltaGPUPfS_S_S_ii_param_0,
	.param .u64 .ptr .align 1 _Z15computeDeltaGPUPfS_S_S_ii_param_1,
	.param .u64 .ptr .align 1 _Z15computeDeltaGPUPfS_S_S_ii_param_2,
	.param .u64 .ptr .align 1 _Z15computeDeltaGPUPfS_S_S_ii_param_3,
	.param .u32 _Z15computeDeltaGPUPfS_S_S_ii_param_4,
	.param .u32 _Z15computeDeltaGPUPfS_S_S_ii_param_5
)
{
	.reg .pred 	%p<11>;
	.reg .b32 	%r<38>;
	.reg .b32 	%f<117>;
	.reg .b64 	%rd<34>;

	ld.param.u64 	%rd10, [_Z15computeDeltaGPUPfS_S_S_ii_param_0];
	ld.param.u64 	%rd12, [_Z15computeDeltaGPUPfS_S_S_ii_param_1];
	ld.param.u64 	%rd11, [_Z15computeDeltaGPUPfS_S_S_ii_param_2];
	ld.param.u64 	%rd13, [_Z15computeDeltaGPUPfS_S_S_ii_param_3];
	ld.param.u32 	%r24, [_Z15computeDeltaGPUPfS_S_S_ii_param_4];
	ld.param.u32 	%r23, [_Z15computeDeltaGPUPfS_S_S_ii_param_5];
	cvta.to.global.u64 	%rd1, %rd13;
	cvta.to.global.u64 	%rd2, %rd12;
	mov.u32 	%r25, %ctaid.x;
	mov.u32 	%r26, %ntid.x;
	mov.u32 	%r27, %tid.x;
	mad.lo.s32 	%r1, %r25, %r26, %r27;
	setp.ge.s32 	%p1, %r1, %r24;
	@%p1 bra 	$L__BB1_15;
	setp.lt.s32 	%p2, %r23, 1;
	mov.f32 	%f116, 0f00000000;
	@%p2 bra 	$L__BB1_14;
	mul.lo.s32 	%r2, %r23, %r1;
	and.b32  	%r3, %r23, 15;
	setp.lt.u32 	%p3, %r23, 16;
	mov.f32 	%f116, 0f00000000;
	mov.b32 	%r34, 0;
	@%p3 bra 	$L__BB1_5;
	and.b32  	%r34, %r23, 2147483632;
	neg.s32 	%r32, %r34;
	add.s64 	%rd32, %rd2, 32;
	add.s64 	%rd4, %rd1, 32;
	mov.f32 	%f116, 0f00000000;
	mov.u32 	%r31, %r2;
$L__BB1_4:
	.pragma "nounroll";
	mul.wide.s32 	%rd14, %r31, 4;
	add.s64 	%rd15, %rd4, %rd14;
	ld.global.f32 	%f18, [%rd32+-32];
	ld.global.f32 	%f19, [%rd15+-32];
	fma.rn.f32 	%f20, %f18, %f19, %f116;
	ld.global.f32 	%f21, [%rd32+-28];
	ld.global.f32 	%f22, [%rd15+-28];
	fma.rn.f32 	%f23, %f21, %f22, %f20;
	ld.global.f32 	%f24, [%rd32+-24];
	ld.global.f32 	%f25, [%rd15+-24];
	fma.rn.f32 	%f26, %f24, %f25, %f23;
	ld.global.f32 	%f27, [%rd32+-20];
	ld.global.f32 	%f28, [%rd15+-20];
	fma.rn.f32 	%f29, %f27, %f28, %f26;
	ld.global.f32 	%f30, [%rd32+-16];
	ld.global.f32 	%f31, [%rd15+-16];
	fma.rn.f32 	%f32, %f30, %f31, %f29;
	ld.global.f32 	%f33, [%rd32+-12];
	ld.global.f32 	%f34, [%rd15+-12];
	fma.rn.f32 	%f35, %f33, %f34, %f32;
	ld.global.f32 	%f36, [%rd32+-8];
	ld.global.f32 	%f37, [%rd15+-8];
	fma.rn.f32 	%f38, %f36, %f37, %f35;
	ld.global.f32 	%f39, [%rd32+-4];
	ld.global.f32 	%f40, [%rd15+-4];
	fma.rn.f32 	%f41, %f39, %f40, %f38;
	ld.global.f32 	%f42, [%rd32];
	ld.global.f32 	%f43, [%rd15];
	fma.rn.f32 	%f44, %f42, %f43, %f41;
	ld.global.f32 	%f45, [%rd32+4];
	ld.global.f32 	%f46, [%rd15+4];
	fma.rn.f32 	%f47, %f45, %f46, %f44;
	ld.global.f32 	%f48, [%rd32+8];
	ld.global.f32 	%f49, [%rd15+8];
	fma.rn.f32 	%f50, %f48, %f49, %f47;
	ld.global.f32 	%f51, [%rd32+12];
	ld.global.f32 	%f52, [%rd15+12];
	fma.rn.f32 	%f53, %f51, %f52, %f50;
	ld.global.f32 	%f54, [%rd32+16];
	ld.global.f32 	%f55, [%rd15+16];
	fma.rn.f32 	%f56, %f54, %f55, %f53;
	ld.global.f32 	%f57, [%rd32+20];
	ld.global.f32 	%f58, [%rd15+20];
	fma.rn.f32 	%f59, %f57, %f58, %f56;
	ld.global.f32 	%f60, [%rd32+24];
	ld.global.f32 	%f61, [%rd15+24];
	fma.rn.f32 	%f62, %f60, %f61, %f59;
	ld.global.f32 	%f63, [%rd32+28];
	ld.global.f32 	%f64, [%rd15+28];
	fma.rn.f32 	%f116, %f63, %f64, %f62;
	add.s32 	%r32, %r32, 16;
	add.s64 	%rd32, %rd32, 64;
	add.s32 	%r31, %r31, 16;
	setp.ne.s32 	%p4, %r32, 0;
	@%p4 bra 	$L__BB1_4;
$L__BB1_5:
	setp.eq.s32 	%p5, %r3, 0;
	@%p5 bra 	$L__BB1_14;
	and.b32  	%r11, %r23, 7;
	setp.lt.u32 	%p6, %r3, 8;
	@%p6 bra 	$L__BB1_8;
	mul.wide.u32 	%rd16, %r34, 4;
	add.s64 	%rd17, %rd2, %rd16;
	ld.global.f32 	%f66, [%rd17];
	add.s32 	%r29, %r34, %r2;
	mul.wide.s32 	%rd18, %r29, 4;
	add.s64 	%rd19, %rd1, %rd18;
	ld.global.f32 	%f67, [%rd19];
	fma.rn.f32 	%f68, %f66, %f67, %f116;
	ld.global.f32 	%f69, [%rd17+4];
	ld.global.f32 	%f70, [%rd19+4];
	fma.rn.f32 	%f71, %f69, %f70, %f68;
	ld.global.f32 	%f72, [%rd17+8];
	ld.global.f32 	%f73, [%rd19+8];
	fma.rn.f32 	%f74, %f72, %f73, %f71;
	ld.global.f32 	%f75, [%rd17+12];
	ld.global.f32 	%f76, [%rd19+12];
	fma.rn.f32 	%f77, %f75, %f76, %f74;
	ld.global.f32 	%f78, [%rd17+16];
	ld.global.f32 	%f79, [%rd19+16];
	fma.rn.f32 	%f80, %f78, %f79, %f77;
	ld.global.f32 	%f81, [%rd17+20];
	ld.global.f32 	%f82, [%rd19+20];
	fma.rn.f32 	%f83, %f81, %f82, %f80;
	ld.global.f32 	%f84, [%rd17+24];
	ld.global.f32 	%f85, [%rd19+24];
	fma.rn.f32 	%f86, %f84, %f85, %f83;
	ld.global.f32 	%f87, [%rd17+28];
	ld.global.f32 	%f88, [%rd19+28];
	fma.rn.f32 	%f116, %f87, %f88, %f86;
	add.s32 	%r34, %r34, 8;
$L__BB1_8:
	setp.eq.s32 	%p7, %r11, 0;
	@%p7 bra 	$L__BB1_14;
	and.b32  	%r14, %r23, 3;
	setp.lt.u32 	%p8, %r11, 4;
	@%p8 bra 	$L__BB1_11;
	mul.wide.u32 	%rd20, %r34, 4;
	add.s64 	%rd21, %rd2, %rd20;
	ld.global.f32 	%f90, [%rd21];
	add.s32 	%r30, %r34, %r2;
	mul.wide.s32 	%rd22, %r30, 4;
	add.s64 	%rd23, %rd1, %rd22;
	ld.global.f32 	%f91, [%rd23];
	fma.rn.f32 	%f92, %f90, %f91, %f116;
	ld.global.f32 	%f93, [%rd21+4];
	ld.global.f32 	%f94, [%rd23+4];
	fma.rn.f32 	%f95, %f93, %f94, %f92;
	ld.global.f32 	%f96, [%rd21+8];
	ld.global.f32 	%f97, [%rd23+8];
	fma.rn.f32 	%f98, %f96, %f97, %f95;
	ld.global.f32 	%f99, [%rd21+12];
	ld.global.f32 	%f100, [%rd23+12];
	fma.rn.f32 	%f116, %f99, %f100, %f98;
	add.s32 	%r34, %r34, 4;
$L__BB1_11:
	setp.eq.s32 	%p9, %r14, 0;
	@%p9 bra 	$L__BB1_14;
	add.s32 	%r37, %r34, %r2;
	mul.wide.u32 	%rd24, %r34, 4;
	add.s64 	%rd33, %rd2, %rd24;
	neg.s32 	%r36, %r14;
$L__BB1_13:
	.pragma "nounroll";
	mul.wide.s32 	%rd25, %r37, 4;
	add.s64 	%rd26, %rd1, %rd25;
	ld.global.f32 	%f101, [%rd33];
	ld.global.f32 	%f102, [%rd26];
	fma.rn.f32 	%f116, %f101, %f102, %f116;
	add.s32 	%r37, %r37, 1;
	add.s64 	%rd33, %rd33, 4;
	add.s32 	%r36, %r36, 1;
	setp.ne.s32 	%p10, %r36, 0;
	@%p10 bra 	$L__BB1_13;
$L__BB1_14:
	cvta.to.global.u64 	%rd27, %rd10;
	mul.wide.s32 	%rd28, %r1, 4;
	add.s64 	%rd29, %rd27, %rd28;
	ld.global.f32 	%f103, [%rd29];
	mul.f32 	%f104, %f116, %f103;
	mov.f32 	%f105, 0f3F800000;
	sub.f32 	%f106, %f105, %f103;
	mul.f32 	%f107, %f104, %f106;
	cvta.to.global.u64 	%rd30, %rd11;
	add.s64 	%rd31, %rd30, %rd28;
	st.global.f32 	[%rd31], %f107;
$L__BB1_15:
	ret;

}
	// .globl	_Z16updateWeightsGPUPfS_S_S_iif
.visible .entry _Z16updateWeightsGPUPfS_S_S_iif(
	.param .u64 .ptr .align 1 _Z16updateWeightsGPUPfS_S_S_iif_param_0,
	.param .u64 .ptr .align 1 _Z16updateWeightsGPUPfS_S_S_iif_param_1,
	.param .u64 .ptr .align 1 _Z16updateWeightsGPUPfS_S_S_iif_param_2,
	.param .u64 .ptr .align 1 _Z16updateWeightsGPUPfS_S_S_iif_param_3,
	.param .u32 _Z16updateWeightsGPUPfS_S_S_iif_param_4,
	.param .u32 _Z16updateWeightsGPUPfS_S_S_iif_param_5,
	.param .f32 _Z16updateWeightsGPUPfS_S_S_iif_param_6
)
{
	.reg .pred 	%p<11>;
	.reg .b32 	%r<31>;
	.reg .b32 	%f<80>;
	.reg .b64 	%rd<44>;

	ld.param.u64 	%rd9, [_Z16updateWeightsGPUPfS_S_S_iif_param_0];
	ld.param.u64 	%rd7, [_Z16updateWeightsGPUPfS_S_S_iif_param_1];
	ld.param.u64 	%rd10, [_Z16updateWeightsGPUPfS_S_S_iif_param_2];
	ld.param.u64 	%rd8, [_Z16updateWeightsGPUPfS_S_S_iif_param_3];
	ld.param.u32 	%r16, [_Z16updateWeightsGPUPfS_S_S_iif_param_4];
	ld.param.u32 	%r17, [_Z16updateWeightsGPUPfS_S_S_iif_param_5];
	ld.param.f32 	%f1, [_Z16updateWeightsGPUPfS_S_S_iif_param_6];
	cvta.to.global.u64 	%rd1, %rd9;
	cvta.to.global.u64 	%rd2, %rd10;
	mov.u32 	%r18, %ctaid.x;
	mov.u32 	%r19, %ntid.x;
	mov.u32 	%r20, %tid.x;
	mad.lo.s32 	%r1, %r18, %r19, %r20;
	setp.ge.s32 	%p1, %r1, %r16;
	@%p1 bra 	$L__BB2_13;
	cvta.to.global.u64 	%rd11, %rd8;
	cvta.to.global.u64 	%rd12, %rd7;
	mul.wide.s32 	%rd13, %r1, 4;
	add.s64 	%rd3, %rd11, %rd13;
	ld.global.f32 	%f2, [%rd3];
	add.s64 	%rd14, %rd12, %rd13;
	ld.global.f32 	%f3, [%rd14];
	fma.rn.f32 	%f4, %f1, %f2, %f3;
	st.global.f32 	[%rd14], %f4;
	setp.lt.s32 	%p2, %r17, 1;
	@%p2 bra 	$L__BB2_13;
	and.b32  	%r2, %r17, 7;
	setp.lt.u32 	%p3, %r17, 8;
	mov.b32 	%r29, 0;
	@%p3 bra 	$L__BB2_5;
	and.b32  	%r29, %r17, 2147483640;
	neg.s32 	%r27, %r29;
	shl.b32 	%r5, %r16, 3;
	add.s64 	%rd43, %rd2, 16;
	mul.wide.s32 	%rd17, %r16, 4;
	mov.u32 	%r26, %r1;
$L__BB2_4:
	.pragma "nounroll";
	mul.wide.s32 	%rd15, %r26, 4;
	add.s64 	%rd16, %rd1, %rd15;
	ld.global.f32 	%f5, [%rd43+-16];
	mul.f32 	%f6, %f1, %f5;
	ld.global.f32 	%f7, [%rd3];
	mul.f32 	%f8, %f6, %f7;
	atom.global.add.f32 	%f9, [%rd16], %f8;
	add.s64 	%rd18, %rd16, %rd17;
	ld.global.f32 	%f10, [%rd43+-12];
	mul.f32 	%f11, %f1, %f10;
	ld.global.f32 	%f12, [%rd3];
	mul.f32 	%f13, %f11, %f12;
	atom.global.add.f32 	%f14, [%rd18], %f13;
	add.s64 	%rd19, %rd18, %rd17;
	ld.global.f32 	%f15, [%rd43+-8];
	mul.f32 	%f16, %f1, %f15;
	ld.global.f32 	%f17, [%rd3];
	mul.f32 	%f18, %f16, %f17;
	atom.global.add.f32 	%f19, [%rd19], %f18;
	add.s64 	%rd20, %rd19, %rd17;
	ld.global.f32 	%f20, [%rd43+-4];
	mul.f32 	%f21, %f1, %f20;
	ld.global.f32 	%f22, [%rd3];
	mul.f32 	%f23, %f21, %f22;
	atom.global.add.f32 	%f24, [%rd20], %f23;
	add.s64 	%rd21, %rd20, %rd17;
	ld.global.f32 	%f25, [%rd43];
	mul.f32 	%f26, %f1, %f25;
	ld.global.f32 	%f27, [%rd3];
	mul.f32 	%f28, %f26, %f27;
	atom.global.add.f32 	%f29, [%rd21], %f28;
	add.s64 	%rd22, %rd21, %rd17;
	ld.global.f32 	%f30, [%rd43+4];
	mul.f32 	%f31, %f1, %f30;
	ld.global.f32 	%f32, [%rd3];
	mul.f32 	%f33, %f31, %f32;
	atom.global.add.f32 	%f34, [%rd22], %f33;
	add.s64 	%rd23, %rd22, %rd17;
	ld.global.f32 	%f35, [%rd43+8];
	mul.f32 	%f36, %f1, %f35;
	ld.global.f32 	%f37, [%rd3];
	mul.f32 	%f38, %f36, %f37;
	atom.global.add.f32 	%f39, [%rd23], %f38;
	add.s64 	%rd24, %rd23, %rd17;
	ld.global.f32 	%f40, [%rd43+12];
	mul.f32 	%f41, %f1, %f40;
	ld.global.f32 	%f42, [%rd3];
	mul.f32 	%f43, %f41, %f42;
	atom.global.add.f32 	%f44, [%rd24], %f43;
	add.s32 	%r27, %r27, 8;
	add.s32 	%r26, %r26, %r5;
	add.s64 	%rd43, %rd43, 32;
	setp.ne.s32 	%p4, %r27, 0;
	@%p4 bra 	$L__BB2_4;
$L__BB2_5:
	setp.eq.s32 	%p5, %r2, 0;
	@%p5 bra 	$L__BB2_13;
	and.b32  	%r11, %r17, 3;
	setp.lt.u32 	%p6, %r2, 4;
	@%p6 bra 	$L__BB2_8;
	mad.lo.s32 	%r22, %r29, %r16, %r1;
	mul.wide.s32 	%rd25, %r22, 4;
	add.s64 	%rd26, %rd1, %rd25;
	mul.wide.u32 	%rd27, %r29, 4;
	add.s64 	%rd28, %rd2, %rd27;
	ld.global.f32 	%f45, [%rd28];
	mul.f32 	%f46, %f1, %f45;
	ld.global.f32 	%f47, [%rd3];
	mul.f32 	%f48, %f46, %f47;
	atom.global.add.f32 	%f49, [%rd26], %f48;
	mul.wide.s32 	%rd29, %r16, 4;
	add.s64 	%rd30, %rd26, %rd29;
	ld.global.f32 	%f50, [%rd28+4];
	mul.f32 	%f51, %f1, %f50;
	ld.global.f32 	%f52, [%rd3];
	mul.f32 	%f53, %f51, %f52;
	atom.global.add.f32 	%f54, [%rd30], %f53;
	add.s64 	%rd31, %rd30, %rd29;
	ld.global.f32 	%f55, [%rd28+8];
	mul.f32 	%f56, %f1, %f55;
	ld.global.f32 	%f57, [%rd3];
	mul.f32 	%f58, %f56, %f57;
	atom.global.add.f32 	%f59, [%rd31], %f58;
	add.s64 	%rd32, %rd31, %rd29;
	ld.global.f32 	%f60, [%rd28+12];
	mul.f32 	%f61, %f1, %f60;
	ld.global.f32 	%f62, [%rd3];
	mul.f32 	%f63, %f61, %f62;
	atom.global.add.f32 	%f64, [%rd32], %f63;
	add.s32 	%r29, %r29, 4;
$L__BB2_8:
	setp.eq.s32 	%p7, %r11, 0;
	@%p7 bra 	$L__BB2_13;
	setp.eq.s32 	%p8, %r11, 1;
	@%p8 bra 	$L__BB2_11;
	mad.lo.s32 	%r23, %r29, %r16, %r1;
	mul.wide.s32 	%rd33, %r23, 4;
	add.s64 	%rd34, %rd1, %rd33;
	mul.wide.u32 	%rd35, %r29, 4;
	add.s64 	%rd36, %rd2, %rd35;
	ld.global.f32 	%f65, [%rd36];
	mul.f32 	%f66, %f1, %f65;
	ld.global.f32 	%f67, [%rd3];
	mul.f32 	%f68, %f66, %f67;
	atom.global.add.f32 	%f69, [%rd34], %f68;
	mul.wide.s32 	%rd37, %r16, 4;
	add.s64 	%rd38, %rd34, %rd37;
	ld.global.f32 	%f70, [%rd36+4];
	mul.f32 	%f71, %f1, %f70;
	ld.global.f32 	%f72, [%rd3];
	mul.f32 	%f73, %f71, %f72;
	atom.global.add.f32 	%f74, [%rd38], %f73;
	add.s32 	%r29, %r29, 2;
$L__BB2_11:
	and.b32  	%r24, %r17, 1;
	setp.eq.b32 	%p9, %r24, 1;
	not.pred 	%p10, %p9;
	@%p10 bra 	$L__BB2_13;
	mad.lo.s32 	%r25, %r29, %r16, %r1;
	mul.wide.s32 	%rd39, %r25, 4;
	add.s64 	%rd40, %rd1, %rd39;
	mul.wide.u32 	%rd41, %r29, 4;
	add.s64 	%rd42, %rd2, %rd41;
	ld.global.f32 	%f75, [%rd42];
	mul.f32 	%f76, %f1, %f75;
	ld.global.f32 	%f77, [%rd3];
	mul.f32 	%f78, %f76, %f77;
	atom.global.add.f32 	%f79, [%rd40], %f78;
$L__BB2_13:
	ret;

}
	// .globl	_Z17normalizeInputGPUPfi
.visible .entry _Z17normalizeInputGPUPfi(
	.param .u64 .ptr .align 1 _Z17normalizeInputGPUPfi_param_0,
	.param .u32 _Z17normalizeInputGPUPfi_param_1
)
{
	.reg .pred 	%p<2>;
	.reg .b32 	%r<6>;
	.reg .b32 	%f<3>;
	.reg .b64 	%rd<5>;

	ld.param.u64 	%rd1, [_Z17normalizeInputGPUPfi_param_0];
	ld.param.u32 	%r2, [_Z17normalizeInputGPUPfi_param_1];
	mov.u32 	%r3, %ctaid.x;
	mov.u32 	%r4, %ntid.x;
	mov.u32 	%r5, %tid.x;
	mad.lo.s32 	%r1, %r3, %r4, %r5;
	setp.ge.s32 	%p1, %r1, %r2;
	@%p1 bra 	$L__BB3_2;
	cvta.to.global.u64 	%rd2, %rd1;
	mul.wide.s32 	%rd3, %r1, 4;
	add.s64 	%rd4, %rd2, %rd3;
	ld.global.f32 	%f1, [%rd4];
	div.rn.f32 	%f2, %f1, 0f437F0000;
	st.global.f32 	[%rd4], %f2;
$L__BB3_2:
	ret;

}


// ===== COMPILED SASS (sm_100) =====

	.target	sm_100

	.elftype	@"ET_EXEC"


//--------------------- .note.nv.tkinfo           --------------------------
	.section	.note.nv.tkinfo,"",@"SHT_NOTE"
	.sectionflags	@"SHF_NOTE_NV_TKINFO"
	.tkinfo
        /*0018*/ 	.word	0x00000002
        /*0030*/ 	.string	""
        /*0030*/ 	.string	"ptxas"
        /*0030*/ 	.string	"Cuda compilation tools, release 13.0, V13.0.88"
        /*0030*/ 	.string	"Build cuda_13.0.r13.0/compiler.36424714_0"
        /*0030*/ 	.string	"-arch sm_100 -m 64 "



//--------------------- .note.nv.cuinfo           --------------------------
	.section	.note.nv.cuinfo,"",@"SHT_NOTE"
	.sectionflags	@"SHF_NOTE_NV_CUINFO"
        /*0018*/ 	.short	0x0002
        /*001a*/ 	.short	0x0064
        /*001c*/ 	.short	0x0082
	.zero		2


//--------------------- .nv.info                  --------------------------
	.section	.nv.info,"",@"SHT_CUDA_INFO"
	.align	4


	//----- nvinfo : EIATTR_REGCOUNT
	.align		4
        /*0000*/ 	.byte	0x04, 0x2f
        /*0002*/ 	.short	(.L_1 - .L_0)
	.align		4
.L_0:
        /*0004*/ 	.word	index@(_Z15forwardLayerGPUPfS_S_S_iib)
        /*0008*/ 	.word	0x00000020


	//----- nvinfo : EIATTR_FRAME_SIZE
	.align		4
.L_1:
        /*000c*/ 	.byte	0x04, 0x11
        /*000e*/ 	.short	(.L_3 - .L_2)
	.align		4
.L_2:
        /*0010*/ 	.word	index@($__internal_1_$__cuda_sm20_rcp_rn_f32_slowpath)
        /*0014*/ 	.word	0x00000000


	//----- nvinfo : EIATTR_FRAME_SIZE
	.align		4
.L_3:
        /*0018*/ 	.byte	0x04, 0x11
        /*001a*/ 	.short	(.L_5 - .L_4)
	.align		4
.L_4:
        /*001c*/ 	.word	index@(_Z15forwardLayerGPUPfS_S_S_iib)
        /*0020*/ 	.word	0x00000000


	//----- nvinfo : EIATTR_REGCOUNT
	.align		4
.L_5:
        /*0024*/ 	.byte	0x04, 0x2f
        /*0026*/ 	.short	(.L_7 - .L_6)
	.align		4
.L_6:
        /*0028*/ 	.word	index@(_Z15computeDeltaGPUPfS_S_S_ii)
        /*002c*/ 	.word	0x0000001f


	//----- nvinfo : EIATTR_FRAME_SIZE
	.align		4
.L_7:
        /*0030*/ 	.byte	0x04, 0x11
        /*0032*/ 	.short	(.L_9 - .L_8)
	.align		4
.L_8:
        /*0034*/ 	.word	index@(_Z15computeDeltaGPUPfS_S_S_ii)
        /*0038*/ 	.word	0x00000000


	//----- nvinfo : EIATTR_REGCOUNT
	.align		4
.L_9:
        /*003c*/ 	.byte	0x04, 0x2f
        /*003e*/ 	.short	(.L_11 - .L_10)
	.align		4
.L_10:
        /*0040*/ 	.word	index@(_Z16updateWeightsGPUPfS_S_S_iif)
        /*0044*/ 	.word	0x0000001a


	//----- nvinfo : EIATTR_FRAME_SIZE
	.align		4
.L_11:
        /*0048*/ 	.byte	0x04, 0x11
        /*004a*/ 	.short	(.L_13 - .L_12)
	.align		4
.L_12:
        /*004c*/ 	.word	index@(_Z16updateWeightsGPUPfS_S_S_iif)
        /*0050*/ 	.word	0x00000000


	//----- nvinfo : EIATTR_REGCOUNT
	.align		4
.L_13:
        /*0054*/ 	.byte	0x04, 0x2f
        /*0056*/ 	.short	(.L_15 - .L_14)
	.align		4
.L_14:
        /*0058*/ 	.word	index@(_Z17normalizeInputGPUPfi)
        /*005c*/ 	.word	0x0000000e


	//----- nvinfo : EIATTR_FRAME_SIZE
	.align		4
.L_15:
        /*0060*/ 	.byte	0x04, 0x11
        /*0062*/ 	.short	(.L_17 - .L_16)
	.align		4
.L_16:
        /*0064*/ 	.word	index@($__internal_0_$__cuda_sm3x_div_rn_noftz_f32_slowpath)
        /*0068*/ 	.word	0x00000000


	//----- nvinfo : EIATTR_FRAME_SIZE
	.align		4
.L_17:
        /*006c*/ 	.byte	0x04, 0x11
        /*006e*/ 	.short	(.L_19 - .L_18)
	.align		4
.L_18:
        /*0070*/ 	.word	index@(_Z17normalizeInputGPUPfi)
        /*0074*/ 	.word	0x00000000


	//----- nvinfo : EIATTR_MIN_STACK_SIZE
	.align		4
.L_19:
        /*0078*/ 	.byte	0x04, 0x12
        /*007a*/ 	.short	(.L_21 - .L_20)
	.align		4
.L_20:
        /*007c*/ 	.word	index@(_Z17normalizeInputGPUPfi)
        /*0080*/ 	.word	0x00000000


	//----- nvinfo : EIATTR_MIN_STACK_SIZE
	.align		4
.L_21:
        /*0084*/ 	.byte	0x04, 0x12
        /*0086*/ 	.short	(.L_23 - .L_22)
	.align		4
.L_22:
        /*0088*/ 	.word	index@(_Z16updateWeightsGPUPfS_S_S_iif)
        /*008c*/ 	.word	0x00000000


	//----- nvinfo : EIATTR_MIN_STACK_SIZE
	.align		4
.L_23:
        /*0090*/ 	.byte	0x04, 0x12
        /*0092*/ 	.short	(.L_25 - .L_24)
	.align		4
.L_24:
        /*0094*/ 	.word	index@(_Z15computeDeltaGPUPfS_S_S_ii)
        /*0098*/ 	.word	0x00000000


	//----- nvinfo : EIATTR_MIN_STACK_SIZE
	.align		4
.L_25:
        /*009c*/ 	.byte	0x04, 0x12
        /*009e*/ 	.short	(.L_27 - .L_26)
	.align		4
.L_26:
        /*00a0*/ 	.word	index@(_Z15forwardLayerGPUPfS_S_S_iib)
        /*00a4*/ 	.word	0x00000000
.L_27:


//--------------------- .nv.compat                --------------------------
	.section	.nv.compat,"",@"SHT_CUDA_COMPAT_INFO"
	.align	4
        /*0000*/ 	.byte	0x02, 0x09, 0x00, 0x00, 0x02, 0x02, 0x01, 0x00, 0x02, 0x05, 0x05, 0x00, 0x03, 0x07, 0x01, 0x01
        /*0010*/ 	.byte	0x02, 0x03, 0x00, 0x00, 0x02, 0x06, 0x01, 0x00, 0x04, 0x0b, 0x08, 0x00, 0x01, 0x00, 0x00, 0x00
        /*0020*/ 	.byte	0x00, 0x00, 0x00, 0x00


//--------------------- .nv.info._Z17normalizeInputGPUPfi --------------------------
	.section	.nv.info._Z17normalizeInputGPUPfi,"",@"SHT_CUDA_INFO"
	.sectionflags	@""
	.align	4


	//----- nvinfo : EIATTR_CUDA_API_VERSION
	.align		4
        /*0000*/ 	.byte	0x04, 0x37
        /*0002*/ 	.short	(.L_29 - .L_28)
.L_28:
        /*0004*/ 	.word	0x00000082


	//----- nvinfo : EIATTR_KPARAM_INFO
	.align		4
.L_29:
        /*0008*/ 	.byte	0x04, 0x17
        /*000a*/ 	.short	(.L_31 - .L_30)
.L_30:
        /*000c*/ 	.word	0x00000000
        /*0010*/ 	.short	0x0001
        /*0012*/ 	.short	0x0008
        /*0014*/ 	.byte	0x00, 0xf0, 0x11, 0x00


	//----- nvinfo : EIATTR_KPARAM_INFO
	.align		4
.L_31:
        /*0018*/ 	.byte	0x04, 0x17
        /*001a*/ 	.short	(.L_33 - .L_32)
.L_32:
        /*001c*/ 	.word	0x00000000
        /*0020*/ 	.short	0x0000
        /*0022*/ 	.short	0x0000
        /*0024*/ 	.byte	0x00, 0xf5, 0x21, 0x00


	//----- nvinfo : EIATTR_SPARSE_MMA_MASK
	.align		4
.L_33:
        /*0028*/ 	.byte	0x03, 0x50
        /*002a*/ 	.short	0x0000


	//----- nvinfo : EIATTR_MAXREG_COUNT
	.align		4
        /*002c*/ 	.byte	0x03, 0x1b
        /*002e*/ 	.short	0x00ff


	//----- nvinfo : EIATTR_MERCURY_ISA_VERSION
	.align		4
        /*0030*/ 	.byte	0x03, 0x5f
        /*0032*/ 	.short	0x0101


	//----- nvinfo : EIATTR_VRC_CTA_INIT_COUNT
	.align		4
        /*0034*/ 	.byte	0x02, 0x4a
	.zero		1
	.zero		1


	//----- nvinfo : EIATTR_EXIT_INSTR_OFFSETS
	.align		4
        /*0038*/ 	.byte	0x04, 0x1c
        /*003a*/ 	.short	(.L_35 - .L_34)


	//   ....[0]....
.L_34:
        /*003c*/ 	.word	0x00000070


	//   ....[1]....
        /*0040*/ 	.word	0x000001b0


	//----- nvinfo : EIATTR_CRS_STACK_SIZE
	.align		4
.L_35:
        /*0044*/ 	.byte	0x04, 0x1e
        /*0046*/ 	.short	(.L_37 - .L_36)
.L_36:
        /*0048*/ 	.word	0x00000000


	//----- nvinfo : EIATTR_CBANK_PARAM_SIZE
	.align		4
.L_37:
        /*004c*/ 	.byte	0x03, 0x19
        /*004e*/ 	.short	0x000c


	//----- nvinfo : EIATTR_PARAM_CBANK
	.align		4
        /*0050*/ 	.byte	0x04, 0x0a
        /*0052*/ 	.short	(.L_39 - .L_38)
	.align		4
.L_38:
        /*0054*/ 	.word	index@(.nv.constant0._Z17normalizeInputGPUPfi)
        /*0058*/ 	.short	0x0380
        /*005a*/ 	.short	0x000c


	//----- nvinfo : EIATTR_SW_WAR
	.align		4
.L_39:
        /*005c*/ 	.byte	0x04, 0x36
        /*005e*/ 	.short	(.L_41 - .L_40)
.L_40:
        /*0060*/ 	.word	0x00000008
.L_41:


//--------------------- .nv.info._Z16updateWeightsGPUPfS_S_S_iif --------------------------
	.section	.nv.info._Z16updateWeightsGPUPfS_S_S_iif,"",@"SHT_CUDA_INFO"
	.sectionflags	@""
	.align	4


	//----- nvinfo : EIATTR_CUDA_API_VERSION
	.align		4
        /*0000*/ 	.byte	0x04, 0x37
        /*0002*/ 	.short	(.L_43 - .L_42)
.L_42:
        /*0004*/ 	.word	0x00000082


	//----- nvinfo : EIATTR_KPARAM_INFO
	.align		4
.L_43:
        /*0008*/ 	.byte	0x04, 0x17
        /*000a*/ 	.short	(.L_45 - .L_44)
.L_44:
        /*000c*/ 	.word	0x00000000
        /*0010*/ 	.short	0x0006
        /*0012*/ 	.short	0x0028
        /*0014*/ 	.byte	0x00, 0xf0, 0x11, 0x00


	//----- nvinfo : EIATTR_KPARAM_INFO
	.align		4
.L_45:
        /*0018*/ 	.byte	0x04, 0x17
        /*001a*/ 	.short	(.L_47 - .L_46)
.L_46:
        /*001c*/ 	.word	0x00000000
        /*0020*/ 	.short	0x0005
        /*0022*/ 	.short	0x0024
        /*0024*/ 	.byte	0x00, 0xf0, 0x11, 0x00


	//----- nvinfo : EIATTR_KPARAM_INFO
	.align		4
.L_47:
        /*0028*/ 	.byte	0x04, 0x17
        /*002a*/ 	.short	(.L_49 - .L_48)
.L_48:
        /*002c*/ 	.word	0x00000000
        /*0030*/ 	.short	0x0004
        /*0032*/ 	.short	0x0020
        /*0034*/ 	.byte	0x00, 0xf0, 0x11, 0x00


	//----- nvinfo : EIATTR_KPARAM_INFO
	.align		4
.L_49:
        /*0038*/ 	.byte	0x04, 0x17
        /*003a*/ 	.short	(.L_51 - .L_50)
.L_50:
        /*003c*/ 	.word	0x00000000
        /*0040*/ 	.short	0x0003
        /*0042*/ 	.short	0x0018
        /*0044*/ 	.byte	0x00, 0xf5, 0x21, 0x00


	//----- nvinfo : EIATTR_KPARAM_INFO
	.align		4
.L_51:
        /*0048*/ 	.byte	0x04, 0x17
        /*004a*/ 	.short	(.L_53 - .L_52)
.L_52:
        /*004c*/ 	.word	0x00000000
        /*0050*/ 	.short	0x0002
        /*0052*/ 	.short	0x0010
        /*0054*/ 	.byte	0x00, 0xf5, 0x21, 0x00


	//----- nvinfo : EIATTR_KPARAM_INFO
	.align		4
.L_53:
        /*0058*/ 	.byte	0x04, 0x17
        /*005a*/ 	.short	(.L_55 - .L_54)
.L_54:
        /*005c*/ 	.word	0x00000000
        /*0060*/ 	.short	0x0001
        /*0062*/ 	.short	0x0008
        /*0064*/ 	.byte	0x00, 0xf5, 0x21, 0x00


	//----- nvinfo : EIATTR_KPARAM_INFO
	.align		4
.L_55:
        /*0068*/ 	.byte	0x04, 0x17
        /*006a*/ 	.short	(.L_57 - .L_56)
.L_56:
        /*006c*/ 	.word	0x00000000
        /*0070*/ 	.short	0x0000
        /*0072*/ 	.short	0x0000
        /*0074*/ 	.byte	0x00, 0xf5, 0x21, 0x00


	//----- nvinfo : EIATTR_SPARSE_MMA_MASK
	.align		4
.L_57:
        /*0078*/ 	.byte	0x03, 0x50
        /*007a*/ 	.short	0x0000


	//----- nvinfo : EIATTR_MAXREG_COUNT
	.align		4
        /*007c*/ 	.byte	0x03, 0x1b
        /*007e*/ 	.short	0x00ff


	//----- nvinfo : EIATTR_MERCURY_ISA_VERSION
	.align		4
        /*0080*/ 	.byte	0x03, 0x5f
        /*0082*/ 	.short	0x0101


	//----- nvinfo : EIATTR_VRC_CTA_INIT_COUNT
	.align		4
        /*0084*/ 	.byte	0x02, 0x4a
	.zero		1
	.zero		1


	//----- nvinfo : EIATTR_EXIT_INSTR_OFFSETS
	.align		4
        /*0088*/ 	.byte	0x04, 0x1c
        /*008a*/ 	.short	(.L_59 - .L_58)


	//   ....[0]....
.L_58:
        /*008c*/ 	.word	0x00000070


	//   ....[1]....
        /*0090*/ 	.word	0x00000140


	//   ....[2]....
        /*0094*/ 	.word	0x00000590


	//   ....[3]....
        /*0098*/ 	.word	0x000007b0


	//   ....[4]....
        /*009c*/ 	.word	0x00000910


	//   ....[5]....
        /*00a0*/ 	.word	0x000009c0


	//----- nvinfo : EIATTR_CBANK_PARAM_SIZE
	.align		4
.L_59:
        /*00a4*/ 	.byte	0x03, 0x19
        /*00a6*/ 	.short	0x002c


	//----- nvinfo : EIATTR_PARAM_CBANK
	.align		4
        /*00a8*/ 	.byte	0x04, 0x0a
        /*00aa*/ 	.short	(.L_61 - .L_60)
	.align		4
.L_60:
        /*00ac*/ 	.word	index@(.nv.constant0._Z16updateWeightsGPUPfS_S_S_iif)
        /*00b0*/ 	.short	0x0380
        /*00b2*/ 	.short	0x002c


	//----- nvinfo : EIATTR_SW_WAR
	.align		4
.L_61:
        /*00b4*/ 	.byte	0x04, 0x36
        /*00b6*/ 	.short	(.L_63 - .L_62)
.L_62:
        /*00b8*/ 	.word	0x00000008
.L_63:


//--------------------- .nv.info._Z15computeDeltaGPUPfS_S_S_ii --------------------------
	.section	.nv.info._Z15computeDeltaGPUPfS_S_S_ii,"",@"SHT_CUDA_INFO"
	.sectionflags	@""
	.align	4


	//----- nvinfo : EIATTR_CUDA_API_VERSION
	.align		4
        /*0000*/ 	.byte	0x04, 0x37
        /*0002*/ 	.short	(.L_65 - .L_64)
.L_64:
        /*0004*/ 	.word	0x00000082


	//----- nvinfo : EIATTR_KPARAM_INFO
	.align		4
.L_65:
        /*0008*/ 	.byte	0x04, 0x17
        /*000a*/ 	.short	(.L_67 - .L_66)
.L_66:
        /*000c*/ 	.word	0x00000000
        /*0010*/ 	.short	0x0005
        /*0012*/ 	.short	0x0024
        /*0014*/ 	.byte	0x00, 0xf0, 0x11, 0x00


	//----- nvinfo : EIATTR_KPARAM_INFO
	.align		4
.L_67:
        /*0018*/ 	.byte	0x04, 0x17
        /*001a*/ 	.short	(.L_69 - .L_68)
.L_68:
        /*001c*/ 	.word	0x00000000
        /*0020*/ 	.short	0x0004
        /*0022*/ 	.short	0x0020
        /*0024*/ 	.byte	0x00, 0xf0, 0x11, 0x00


	//----- nvinfo : EIATTR_KPARAM_INFO
	.align		4
.L_69:
        /*0028*/ 	.byte	0x04, 0x17
        /*002a*/ 	.short	(.L_71 - .L_70)
.L_70:
        /*002c*/ 	.word	0x00000000
        /*0030*/ 	.short	0x0003
        /*0032*/ 	.short	0x0018
        /*0034*/ 	.byte	0x00, 0xf5, 0x21, 0x00


	//----- nvinfo : EIATTR_KPARAM_INFO
	.align		4
.L_71:
        /*0038*/ 	.byte	0x04, 0x17
        /*003a*/ 	.short	(.L_73 - .L_72)
.L_72:
        /*003c*/ 	.word	0x00000000
        /*0040*/ 	.short	0x0002
        /*0042*/ 	.short	0x0010
        /*0044*/ 	.byte	0x00, 0xf5, 0x21, 0x00


	//----- nvinfo : EIATTR_KPARAM_INFO
	.align		4
.L_73:
        /*0048*/ 	.byte	0x04, 0x17
        /*004a*/ 	.short	(.L_75 - .L_74)
.L_74:
        /*004c*/ 	.word	0x00000000
        /*0050*/ 	.short	0x0001
        /*0052*/ 	.short	0x0008
        /*0054*/ 	.byte	0x00, 0xf5, 0x21, 0x00


	//----- nvinfo : EIATTR_KPARAM_INFO
	.align		4
.L_75:
        /*0058*/ 	.byte	0x04, 0x17
        /*005a*/ 	.short	(.L_77 - .L_76)
.L_76:
        /*005c*/ 	.word	0x00000000
        /*0060*/ 	.short	0x0000
        /*0062*/ 	.short	0x0000
        /*0064*/ 	.byte	0x00, 0xf5, 0x21, 0x00


	//----- nvinfo : EIATTR_SPARSE_MMA_MASK
	.align		4
.L_77:
        /*0068*/ 	.byte	0x03, 0x50
        /*006a*/ 	.short	0x0000


	//----- nvinfo : EIATTR_MAXREG_COUNT
	.align		4
        /*006c*/ 	.byte	0x03, 0x1b
        /*006e*/ 	.short	0x00ff


	//----- nvinfo : EIATTR_MERCURY_ISA_VERSION
	.align		4
        /*0070*/ 	.byte	0x03, 0x5f
        /*0072*/ 	.short	0x0101


	//----- nvinfo : EIATTR_VRC_CTA_INIT_COUNT
	.align		4
        /*0074*/ 	.byte	0x02, 0x4a
	.zero		1
	.zero		1


	//----- nvinfo : EIATTR_EXIT_INSTR_OFFSETS
	.align		4
        /*0078*/ 	.byte	0x04, 0x1c
        /*007a*/ 	.short	(.L_79 - .L_78)


	//   ....[0]....
.L_78:
        /*007c*/ 	.word	0x00000070


	//   ....[1]....
        /*0080*/ 	.word	0x00000b00


	//----- nvinfo : EIATTR_CBANK_PARAM_SIZE
	.align		4
.L_79:
        /*0084*/ 	.byte	0x03, 0x19
        /*0086*/ 	.short	0x0028


	//----- nvinfo : EIATTR_PARAM_CBANK
	.align		4
        /*0088*/ 	.byte	0x04, 0x0a
        /*008a*/ 	.short	(.L_81 - .L_80)
	.align		4
.L_80:
        /*008c*/ 	.word	index@(.nv.constant0._Z15computeDeltaGPUPfS_S_S_ii)
        /*0090*/ 	.short	0x0380
        /*0092*/ 	.short	0x0028


	//----- nvinfo : EIATTR_SW_WAR
	.align		4
.L_81:
        /*0094*/ 	.byte	0x04, 0x36
        /*0096*/ 	.short	(.L_83 - .L_82)
.L_82:
        /*0098*/ 	.word	0x00000008
.L_83:


//--------------------- .nv.info._Z15forwardLayerGPUPfS_S_S_iib --------------------------
	.section	.nv.info._Z15forwardLayerGPUPfS_S_S_iib,"",@"SHT_CUDA_INFO"
	.sectionflags	@""
	.align	4


	//----- nvinfo : EIATTR_CUDA_API_VERSION
	.align		4
        /*0000*/ 	.byte	0x04, 0x37
        /*0002*/ 	.short	(.L_85 - .L_84)
.L_84:
        /*0004*/ 	.word	0x00000082


	//----- nvinfo : EIATTR_KPARAM_INFO
	.align		4
.L_85:
        /*0008*/ 	.byte	0x04, 0x17
        /*000a*/ 	.short	(.L_87 - .L_86)
.L_86:
        /*000c*/ 	.word	0x00000000
        /*0010*/ 	.short	0x0006
        /*0012*/ 	.short	0x0028
        /*0014*/ 	.byte	0x00, 0xf0, 0x05, 0x00


	//----- nvinfo : EIATTR_KPARAM_INFO
	.align		4
.L_87:
        /*0018*/ 	.byte	0x04, 0x17
        /*001a*/ 	.short	(.L_89 - .L_88)
.L_88:
        /*001c*/ 	.word	0x00000000
        /*0020*/ 	.short	0x0005
        /*0022*/ 	.short	0x0024
        /*0024*/ 	.byte	0x00, 0xf0, 0x11, 0x00


	//----- nvinfo : EIATTR_KPARAM_INFO
	.align		4
.L_89:
        /*0028*/ 	.byte	0x04, 0x17
        /*002a*/ 	.short	(.L_91 - .L_90)
.L_90:
        /*002c*/ 	.word	0x00000000
        /*0030*/ 	.short	0x0004
        /*0032*/ 	.short	0x0020
        /*0034*/ 	.byte	0x00, 0xf0, 0x11, 0x00


	//----- nvinfo : EIATTR_KPARAM_INFO
	.align		4
.L_91:
        /*0038*/ 	.byte	0x04, 0x17
        /*003a*/ 	.short	(.L_93 - .L_92)
.L_92:
        /*003c*/ 	.word	0x00000000
        /*0040*/ 	.short	0x0003
        /*0042*/ 	.short	0x0018
        /*0044*/ 	.byte	0x00, 0xf5, 0x21, 0x00


	//----- nvinfo : EIATTR_KPARAM_INFO
	.align		4
.L_93:
        /*0048*/ 	.byte	0x04, 0x17
        /*004a*/ 	.short	(.L_95 - .L_94)
.L_94:
        /*004c*/ 	.word	0x00000000
        /*0050*/ 	.short	0x0002
        /*0052*/ 	.short	0x0010
        /*0054*/ 	.byte	0x00, 0xf5, 0x21, 0x00


	//----- nvinfo : EIATTR_KPARAM_INFO
	.align		4
.L_95:
        /*0058*/ 	.byte	0x04, 0x17
        /*005a*/ 	.short	(.L_97 - .L_96)
.L_96:
        /*005c*/ 	.word	0x00000000
        /*0060*/ 	.short	0x0001
        /*0062*/ 	.short	0x0008
        /*0064*/ 	.byte	0x00, 0xf5, 0x21, 0x00


	//----- nvinfo : EIATTR_KPARAM_INFO
	.align		4
.L_97:
        /*0068*/ 	.byte	0x04, 0x17
        /*006a*/ 	.short	(.L_99 - .L_98)
.L_98:
        /*006c*/ 	.word	0x00000000
        /*0070*/ 	.short	0x0000
        /*0072*/ 	.short	0x0000
        /*0074*/ 	.byte	0x00, 0xf5, 0x21, 0x00


	//----- nvinfo : EIATTR_SPARSE_MMA_MASK
	.align		4
.L_99:
        /*0078*/ 	.byte	0x03, 0x50
        /*007a*/ 	.short	0x0000


	//----- nvinfo : EIATTR_MAXREG_COUNT
	.align		4
        /*007c*/ 	.byte	0x03, 0x1b
        /*007e*/ 	.short	0x00ff


	//----- nvinfo : EIATTR_MERCURY_ISA_VERSION
	.align		4
        /*0080*/ 	.byte	0x03, 0x5f
        /*0082*/ 	.short	0x0101


	//----- nvinfo : EIATTR_VRC_CTA_INIT_COUNT
	.align		4
        /*0084*/ 	.byte	0x02, 0x4a
	.zero		1
	.zero		1


	//----- nvinfo : EIATTR_EXIT_INSTR_OFFSETS
	.align		4
        /*0088*/ 	.byte	0x04, 0x1c
        /*008a*/ 	.short	(.L_101 - .L_100)


	//   ....[0]....
.L_100:
        /*008c*/ 	.word	0x00000070


	//   ....[1]....
        /*0090*/ 	.word	0x00000d80


	//----- nvinfo : EIATTR_CRS_STACK_SIZE
	.align		4
.L_101:
        /*0094*/ 	.byte	0x04, 0x1e
        /*0096*/ 	.short	(.L_103 - .L_102)
.L_102:
        /*0098*/ 	.word	0x00000000


	//----- nvinfo : EIATTR_CBANK_PARAM_SIZE
	.align		4
.L_103:
        /*009c*/ 	.byte	0x03, 0x19
        /*009e*/ 	.short	0x0029


	//----- nvinfo : EIATTR_PARAM_CBANK
	.align		4
        /*00a0*/ 	.byte	0x04, 0x0a
        /*00a2*/ 	.short	(.L_105 - .L_104)
	.align		4
.L_104:
        /*00a4*/ 	.word	index@(.nv.constant0._Z15forwardLayerGPUPfS_S_S_iib)
        /*00a8*/ 	.short	0x0380
        /*00aa*/ 	.short	0x0029


	//----- nvinfo : EIATTR_SW_WAR
	.align		4
.L_105:
        /*00ac*/ 	.byte	0x04, 0x36
        /*00ae*/ 	.short	(.L_107 - .L_106)
.L_106:
        /*00b0*/ 	.word	0x00000008
.L_107:


//--------------------- .nv.callgraph             --------------------------
	.section	.nv.callgraph,"",@"SHT_CUDA_CALLGRAPH"
	.align	4
	.sectionentsize	8
	.align		4
        /*0000*/ 	.word	0x00000000
	.align		4
        /*0004*/ 	.word	0xffffffff
	.align		4
        /*0008*/ 	.word	0x00000000
	.align		4
        /*000c*/ 	.word	0xfffffffe
	.align		4
        /*0010*/ 	.word	0x00000000
	.align		4
        /*0014*/ 	.word	0xfffffffd
	.align		4
        /*0018*/ 	.word	0x00000000
	.align		4
        /*001c*/ 	.word	0xfffffffc


//--------------------- .text._Z17normalizeInputGPUPfi --------------------------
	.section	.text._Z17normalizeInputGPUPfi,"ax",@progbits
	.align	128
        .global         _Z17normalizeInputGPUPfi
        .type           _Z17normalizeInputGPUPfi,@function
        .size           _Z17normalizeInputGPUPfi,(.L_x_41 - _Z17normalizeInputGPUPfi)
        .other          _Z17normalizeInputGPUPfi,@"STO_CUDA_ENTRY STV_DEFAULT"
_Z17normalizeInputGPUPfi:
.text._Z17normalizeInputGPUPfi:
[----:B------:R-:W-:Y:S01]  /*0000*/  LDC R1, c[0x0][0x37c] ;  /* 0x0000df00ff017b82 */ /* 0x000fe20000000800 */
[----:B------:R-:W0:Y:S07]  /*0010*/  S2R R0, SR_TID.X ;  /* 0x0000000000007919 */ /* 0x000e2e0000002100 */
[----:B------:R-:W0:Y:S01]  /*0020*/  S2UR UR4, SR_CTAID.X ;  /* 0x00000000000479c3 */ /* 0x000e220000002500 */
[----:B------:R-:W1:Y:S07]  /*0030*/  LDCU UR5, c[0x0][0x388] ;  /* 0x00007100ff0577ac */ /* 0x000e6e0008000800 */
[----:B------:R-:W0:Y:S02]  /*0040*/  LDC R5, c[0x0][0x360] ;  /* 0x0000d800ff057b82 */ /* 0x000e240000000800 */
[----:B0-----:R-:W-:-:S05]  /*0050*/  IMAD R5, R5, UR4, R0 ;  /* 0x0000000405057c24 */ /* 0x001fca000f8e0200 */
[----:B-1----:R-:W-:-:S13]  /*0060*/  ISETP.GE.AND P0, PT, R5, UR5, PT ;  /* 0x0000000505007c0c */ /* 0x002fda000bf06270 */
[----:B------:R-:W-:Y:S05]  /*0070*/  @P0 EXIT ;  /* 0x000000000000094d */ /* 0x000fea0003800000 */
[----:B------:R-:W0:Y:S01]  /*0080*/  LDC.64 R2, c[0x0][0x380] ;  /* 0x0000e000ff027b82 */ /* 0x000e220000000a00 */
[----:B------:R-:W1:Y:S01]  /*0090*/  LDCU.64 UR6, c[0x0][0x358] ;  /* 0x00006b00ff0677ac */ /* 0x000e620008000a00 */
[----:B0-----:R-:W-:-:S05]  /*00a0*/  IMAD.WIDE R2, R5, 0x4, R2 ;  /* 0x0000000405027825 */ /* 0x001fca00078e0202 */
[----:B-1----:R-:W2:Y:S01]  /*00b0*/  LDG.E R0, desc[UR6][R2.64] ;  /* 0x0000000602007981 */ /* 0x002ea2000c1e1900 */
[----:B------:R-:W-:Y:S01]  /*00c0*/  IMAD.MOV.U32 R5, RZ, RZ, 0x3b808081 ;  /* 0x3b808081ff057424 */ /* 0x000fe200078e00ff */
[----:B------:R-:W-:Y:S01]  /*00d0*/  BSSY.RECONVERGENT B1, `(.L_x_0) ;  /* 0x000000c000017945 */ /* 0x000fe20003800200 */
[----:B------:R-:W-:-:S04]  /*00e0*/  IMAD.MOV.U32 R4, RZ, RZ, 0x437f0000 ;  /* 0x437f0000ff047424 */ /* 0x000fc800078e00ff */
[----:B------:R-:W-:-:S04]  /*00f0*/  FFMA R4, R5, -R4, 1 ;  /* 0x3f80000005047423 */ /* 0x000fc80000000804 */
[----:B------:R-:W-:Y:S01]  /*0100*/  FFMA R5, R4, R5, 0.0039215688593685626984 ;  /* 0x3b80808104057423 */ /* 0x000fe20000000005 */
[----:B--2---:R-:W0:Y:S03]  /*0110*/  FCHK P0, R0, 255 ;  /* 0x437f000000007902 */ /* 0x004e260000000000 */
[----:B------:R-:W-:-:S04]  /*0120*/  FFMA R4, R0, R5, RZ ;  /* 0x0000000500047223 */ /* 0x000fc800000000ff */
[----:B------:R-:W-:-:S04]  /*0130*/  FFMA R6, R4, -255, R0 ;  /* 0xc37f000004067823 */ /* 0x000fc80000000000 */
[----:B------:R-:W-:Y:S01]  /*0140*/  FFMA R5, R5, R6, R4 ;  /* 0x0000000605057223 */ /* 0x000fe20000000004 */
[----:B0-----:R-:W-:Y:S06]  /*0150*/  @!P0 BRA `(.L_x_1) ;  /* 0x00000000000c8947 */ /* 0x001fec0003800000 */
[----:B------:R-:W-:-:S07]  /*0160*/  MOV R4, 0x180 ;  /* 0x0000018000047802 */ /* 0x000fce0000000f00 */
[----:B------:R-:W-:Y:S05]  /*0170*/  CALL.REL.NOINC `($__internal_0_$__cuda_sm3x_div_rn_noftz_f32_slowpath) ;  /* 0x0000000000107944 */ /* 0x000fea0003c00000 */
[----:B------:R-:W-:-:S07]  /*0180*/  IMAD.MOV.U32 R5, RZ, RZ, R6 ;  /* 0x000000ffff057224 */ /* 0x000fce00078e0006 */
.L_x_1:
[----:B------:R-:W-:Y:S05]  /*0190*/  BSYNC.RECONVERGENT B1 ;  /* 0x0000000000017941 */ /* 0x000fea0003800200 */
.L_x_0:
[----:B------:R-:W-:Y:S01]  /*01a0*/  STG.E desc[UR6][R2.64], R5 ;  /* 0x0000000502007986 */ /* 0x000fe2000c101906 */
[----:B------:R-:W-:Y:S05]  /*01b0*/  EXIT ;  /* 0x000000000000794d */ /* 0x000fea0003800000 */
        .weak           $__internal_0_$__cuda_sm3x_div_rn_noftz_f32_slowpath
        .type           $__internal_0_$__cuda_sm3x_div_rn_noftz_f32_slowpath,@function
        .size           $__internal_0_$__cuda_sm3x_div_rn_noftz_f32_slowpath,(.L_x_41 - $__internal_0_$__cuda_sm3x_div_rn_noftz_f32_slowpath)
$__internal_0_$__cuda_sm3x_div_rn_noftz_f32_slowpath:
[--C-:B------:R-:W-:Y:S01]  /*01c0*/  SHF.R.U32.HI R5, RZ, 0x17, R0.reuse ;  /* 0x00000017ff057819 */ /* 0x100fe20000011600 */
[----:B------:R-:W-:Y:S04]  /*01d0*/  BSSY.RECONVERGENT B0, `(.L_x_2) ;  /* 0x000005c000007945 */ /* 0x000fe80003800200 */
[----:B------:R-:W-:Y:S01]  /*01e0*/  BSSY.RELIABLE B2, `(.L_x_3) ;  /* 0x000001a000027945 */ /* 0x000fe20003800100 */
[----:B------:R-:W-:Y:S01]  /*01f0*/  IMAD.MOV.U32 R6, RZ, RZ, R0 ;  /* 0x000000ffff067224 */ /* 0x000fe200078e0000 */
[----:B------:R-:W-:-:S05]  /*0200*/  LOP3.LUT R5, R5, 0xff, RZ, 0xc0, !PT ;  /* 0x000000ff05057812 */ /* 0x000fca00078ec0ff */
[----:B------:R-:W-:-:S05]  /*0210*/  VIADD R8, R5, 0xffffffff ;  /* 0xffffffff05087836 */ /* 0x000fca0000000000 */
[----:B------:R-:W-:-:S13]  /*0220*/  ISETP.GT.U32.OR P0, PT, R8, 0xfd, !PT ;  /* 0x000000fd0800780c */ /* 0x000fda0007f04470 */
[----:B------:R-:W-:Y:S01]  /*0230*/  @!P0 IMAD.MOV.U32 R7, RZ, RZ, RZ ;  /* 0x000000ffff078224 */ /* 0x000fe200078e00ff */
[----:B------:R-:W-:Y:S06]  /*0240*/  @!P0 BRA `(.L_x_4) ;  /* 0x00000000004c8947 */ /* 0x000fec0003800000 */
[----:B------:R-:W-:-:S13]  /*0250*/  FSETP.GTU.FTZ.AND P0, PT, |R0|, +INF , PT ;  /* 0x7f8000000000780b */ /* 0x000fda0003f1c200 */
[----:B------:R-:W-:Y:S05]  /*0260*/  @P0 BREAK.RELIABLE B2 ;  /* 0x0000000000020942 */ /* 0x000fea0003800100 */
[----:B------:R-:W-:Y:S05]  /*0270*/  @P0 BRA `(.L_x_5) ;  /* 0x0000000400400947 */ /* 0x000fea0003800000 */
[----:B------:R-:W-:-:S05]  /*0280*/  IMAD.MOV.U32 R7, RZ, RZ, 0x437f0000 ;  /* 0x437f0000ff077424 */ /* 0x000fca00078e00ff */
[----:B------:R-:W-:-:S13]  /*0290*/  LOP3.LUT P0, RZ, R7, 0x7fffffff, R6, 0xc8, !PT ;  /* 0x7fffffff07ff7812 */ /* 0x000fda000780c806 */
[----:B------:R-:W-:Y:S05]  /*02a0*/  @!P0 BREAK.RELIABLE B2 ;  /* 0x0000000000028942 */ /* 0x000fea0003800100 */
[----:B------:R-:W-:Y:S05]  /*02b0*/  @!P0 BRA `(.L_x_6) ;  /* 0x0000000400288947 */ /* 0x000fea0003800000 */
[----:B------:R-:W-:-:S13]  /*02c0*/  LOP3.LUT P0, RZ, R6, 0x7fffffff, RZ, 0xc0, !PT ;  /* 0x7fffffff06ff7812 */ /* 0x000fda000780c0ff */
[----:B------:R-:W-:Y:S05]  /*02d0*/  @!P0 BREAK.RELIABLE B2 ;  /* 0x0000000000028942 */ /* 0x000fea0003800100 */
[----:B------:R-:W-:Y:S05]  /*02e0*/  @!P0 BRA `(.L_x_7) ;  /* 0x0000000400148947 */ /* 0x000fea0003800000 */
[----:B------:R-:W-:Y:S02]  /*02f0*/  FSETP.NEU.FTZ.AND P0, PT, |R0|, +INF , PT ;  /* 0x7f8000000000780b */ /* 0x000fe40003f1d200 */
[----:B------:R-:W-:-:S04]  /*0300*/  LOP3.LUT P1, RZ, R7, 0x7fffffff, RZ, 0xc0, !PT ;  /* 0x7fffffff07ff7812 */ /* 0x000fc8000782c0ff */
[----:B------:R-:W-:-:S13]  /*0310*/  PLOP3.LUT P0, PT, P0, P1, PT, 0x2f, 0xf2 ;  /* 0x0000000000f2781c */ /* 0x000fda0000702577 */
[----:B------:R-:W-:Y:S05]  /*0320*/  @P0 BREAK.RELIABLE B2 ;  /* 0x0000000000020942 */ /* 0x000fea0003800100 */
[----:B------:R-:W-:Y:S05]  /*0330*/  @P0 BRA `(.L_x_8) ;  /* 0x0000000000f40947 */ /* 0x000fea0003800000 */
[----:B------:R-:W-:-:S13]  /*0340*/  ISETP.GE.AND P0, PT, R8, RZ, PT ;  /* 0x000000ff0800720c */ /* 0x000fda0003f06270 */
[----:B------:R-:W-:Y:S02]  /*0350*/  @P0 IMAD.MOV.U32 R7, RZ, RZ, RZ ;  /* 0x000000ffff070224 */ /* 0x000fe400078e00ff */
[----:B------:R-:W-:Y:S01]  /*0360*/  @!P0 FFMA R6, R0, 1.84467440737095516160e+19, RZ ;  /* 0x5f80000000068823 */ /* 0x000fe200000000ff */
[----:B------:R-:W-:-:S07]  /*0370*/  @!P0 IMAD.MOV.U32 R7, RZ, RZ, -0x40 ;  /* 0xffffffc0ff078424 */ /* 0x000fce00078e00ff */
.L_x_4:
[----:B------:R-:W-:Y:S05]  /*0380*/  BSYNC.RELIABLE B2 ;  /* 0x0000000000027941 */ /* 0x000fea0003800100 */
.L_x_3:
[----:B------:R-:W-:Y:S01]  /*0390*/  UMOV UR4, 0x437f0000 ;  /* 0x437f000000047882 */ /* 0x000fe20000000000 */
[----:B------:R-:W-:Y:S01]  /*03a0*/  VIADD R5, R5, 0xffffff81 ;  /* 0xffffff8105057836 */ /* 0x000fe20000000000 */
[----:B------:R-:W-:Y:S01]  /*03b0*/  UIADD3 UR4, UPT, UPT, UR4, -0x3800000, URZ ;  /* 0xfc80000004047890 */ /* 0x000fe2000fffe0ff */
[----:B------:R-:W-:Y:S02]  /*03c0*/  BSSY.RECONVERGENT B2, `(.L_x_9) ;  /* 0x0000033000027945 */ /* 0x000fe40003800200 */
[----:B------:R-:W-:Y:S01]  /*03d0*/  IMAD R0, R5, -0x800000, R6 ;  /* 0xff80000005007824 */ /* 0x000fe200078e0206 */
[----:B------:R-:W-:Y:S02]  /*03e0*/  IADD3 R7, PT, PT, R7, -0x7, R5 ;  /* 0xfffffff907077810 */ /* 0x000fe40007ffe005 */
[----:B------:R-:W-:-:S03]  /*03f0*/  FADD.FTZ R9, -RZ, -UR4 ;  /* 0x80000004ff097e21 */ /* 0x000fc60008010100 */
[----:B------:R-:W0:Y:S02]  /*0400*/  MUFU.RCP R8, UR4 ;  /* 0x0000000400087d08 */ /* 0x000e240008001000 */
[----:B0-----:R-:W-:-:S04]  /*0410*/  FFMA R11, R8, R9, 1 ;  /* 0x3f800000080b7423 */ /* 0x001fc80000000009 */
[----:B------:R-:W-:-:S04]  /*0420*/  FFMA R11, R8, R11, R8 ;  /* 0x0000000b080b7223 */ /* 0x000fc80000000008 */
[----:B------:R-:W-:-:S04]  /*0430*/  FFMA R6, R0, R11, RZ ;  /* 0x0000000b00067223 */ /* 0x000fc800000000ff */
[----:B------:R-:W-:-:S04]  /*0440*/  FFMA R8, R9, R6, R0 ;  /* 0x0000000609087223 */ /* 0x000fc80000000000 */
[----:B------:R-:W-:-:S04]  /*0450*/  FFMA R8, R11, R8, R6 ;  /* 0x000000080b087223 */ /* 0x000fc80000000006 */
[----:B------:R-:W-:-:S04]  /*0460*/  FFMA R9, R9, R8, R0 ;  /* 0x0000000809097223 */ /* 0x000fc80000000000 */
[----:B------:R-:W-:-:S05]  /*0470*/  FFMA R6, R11, R9, R8 ;  /* 0x000000090b067223 */ /* 0x000fca0000000008 */
[----:B------:R-:W-:-:S04]  /*0480*/  SHF.R.U32.HI R0, RZ, 0x17, R6 ;  /* 0x00000017ff007819 */ /* 0x000fc80000011606 */
[----:B------:R-:W-:-:S05]  /*0490*/  LOP3.LUT R0, R0, 0xff, RZ, 0xc0, !PT ;  /* 0x000000ff00007812 */ /* 0x000fca00078ec0ff */
[----:B------:R-:W-:-:S04]  /*04a0*/  IMAD.IADD R10, R0, 0x1, R7 ;  /* 0x00000001000a7824 */ /* 0x000fc800078e0207 */
[----:B------:R-:W-:-:S05]  /*04b0*/  VIADD R0, R10, 0xffffffff ;  /* 0xffffffff0a007836 */ /* 0x000fca0000000000 */
[----:B------:R-:W-:-:S13]  /*04c0*/  ISETP.GE.U32.AND P0, PT, R0, 0xfe, PT ;  /* 0x000000fe0000780c */ /* 0x000fda0003f06070 */
[----:B------:R-:W-:Y:S05]  /*04d0*/  @!P0 BRA `(.L_x_10) ;  /* 0x0000000000808947 */ /* 0x000fea0003800000 */
[----:B------:R-:W-:-:S13]  /*04e0*/  ISETP.GT.AND P0, PT, R10, 0xfe, PT ;  /* 0x000000fe0a00780c */ /* 0x000fda0003f04270 */
[----:B------:R-:W-:Y:S05]  /*04f0*/  @P0 BRA `(.L_x_11) ;  /* 0x00000000006c0947 */ /* 0x000fea0003800000 */
[----:B------:R-:W-:-:S13]  /*0500*/  ISETP.GE.AND P0, PT, R10, 0x1, PT ;  /* 0x000000010a00780c */ /* 0x000fda0003f06270 */
[----:B------:R-:W-:Y:S05]  /*0510*/  @P0 BRA `(.L_x_12) ;  /* 0x0000000000740947 */ /* 0x000fea0003800000 */
[----:B------:R-:W-:Y:S02]  /*0520*/  ISETP.GE.AND P0, PT, R10, -0x18, PT ;  /* 0xffffffe80a00780c */ /* 0x000fe40003f06270 */
[----:B------:R-:W-:-:S11]  /*0530*/  LOP3.LUT R6, R6, 0x80000000, RZ, 0xc0, !PT ;  /* 0x8000000006067812 */ /* 0x000fd600078ec0ff */
[----:B------:R-:W-:Y:S05]  /*0540*/  @!P0 BRA `(.L_x_12) ;  /* 0x0000000000688947 */ /* 0x000fea0003800000 */
[CC--:B------:R-:W-:Y:S01]  /*0550*/  FFMA.RZ R0, R11.reuse, R9.reuse, R8 ;  /* 0x000000090b007223 */ /* 0x0c0fe2000000c008 */
[----:B------:R-:W-:Y:S01]  /*0560*/  IMAD.MOV R7, RZ, RZ, -R10 ;  /* 0x000000ffff077224 */ /* 0x000fe200078e0a0a */
[C---:B------:R-:W-:Y:S02]  /*0570*/  ISETP.NE.AND P2, PT, R10.reuse, RZ, PT ;  /* 0x000000ff0a00720c */ /* 0x040fe40003f45270 */
[----:B------:R-:W-:Y:S02]  /*0580*/  ISETP.NE.AND P1, PT, R10, RZ, PT ;  /* 0x000000ff0a00720c */ /* 0x000fe40003f25270 */
[----:B------:R-:W-:Y:S01]  /*0590*/  LOP3.LUT R5, R0, 0x7fffff, RZ, 0xc0, !PT ;  /* 0x007fffff00057812 */ /* 0x000fe200078ec0ff */
[CCC-:B------:R-:W-:Y:S01]  /*05a0*/  FFMA.RP R0, R11.reuse, R9.reuse, R8.reuse ;  /* 0x000000090b007223 */ /* 0x1c0fe20000008008 */
[----:B------:R-:W-:Y:S01]  /*05b0*/  FFMA.RM R11, R11, R9, R8 ;  /* 0x000000090b0b7223 */ /* 0x000fe20000004008 */
[----:B------:R-:W-:Y:S01]  /*05c0*/  VIADD R8, R10, 0x20 ;  /* 0x000000200a087836 */ /* 0x000fe20000000000 */
[----:B------:R-:W-:-:S03]  /*05d0*/  LOP3.LUT R5, R5, 0x800000, RZ, 0xfc, !PT ;  /* 0x0080000005057812 */ /* 0x000fc600078efcff */
[----:B------:R-:W-:Y:S02]  /*05e0*/  FSETP.NEU.FTZ.AND P0, PT, R0, R11, PT ;  /* 0x0000000b0000720b */ /* 0x000fe40003f1d000 */
[----:B------:R-:W-:Y:S02]  /*05f0*/  SHF.L.U32 R8, R5, R8, RZ ;  /* 0x0000000805087219 */ /* 0x000fe400000006ff */
[----:B------:R-:W-:Y:S02]  /*0600*/  SEL R0, R7, RZ, P2 ;  /* 0x000000ff07007207 */ /* 0x000fe40001000000 */
[----:B------:R-:W-:Y:S02]  /*0610*/  ISETP.NE.AND P1, PT, R8, RZ, P1 ;  /* 0x000000ff0800720c */ /* 0x000fe40000f25270 */
[----:B------:R-:W-:Y:S02]  /*0620*/  SHF.R.U32.HI R0, RZ, R0, R5 ;  /* 0x00000000ff007219 */ /* 0x000fe40000011605 */
[----:B------:R-:W-:-:S02]  /*0630*/  PLOP3.LUT P0, PT, P0, P1, PT, 0xf8, 0x8f ;  /* 0x00000000008f781c */ /* 0x000fc40000703f70 */
[----:B------:R-:W-:Y:S02]  /*0640*/  SHF.R.U32.HI R8, RZ, 0x1, R0 ;  /* 0x00000001ff087819 */ /* 0x000fe40000011600 */
[----:B------:R-:W-:-:S04]  /*0650*/  SEL R5, RZ, 0x1, !P0 ;  /* 0x00000001ff057807 */ /* 0x000fc80004000000 */
[----:B------:R-:W-:-:S04]  /*0660*/  LOP3.LUT R5, R5, 0x1, R8, 0xf8, !PT ;  /* 0x0000000105057812 */ /* 0x000fc800078ef808 */
[----:B------:R-:W-:-:S05]  /*0670*/  LOP3.LUT R5, R5, R0, RZ, 0xc0, !PT ;  /* 0x0000000005057212 */ /* 0x000fca00078ec0ff */
[----:B------:R-:W-:-:S05]  /*0680*/  IMAD.IADD R5, R8, 0x1, R5 ;  /* 0x0000000108057824 */ /* 0x000fca00078e0205 */
[----:B------:R-:W-:Y:S01]  /*0690*/  LOP3.LUT R6, R5, R6, RZ, 0xfc, !PT ;  /* 0x0000000605067212 */ /* 0x000fe200078efcff */
[----:B------:R-:W-:Y:S06]  /*06a0*/  BRA `(.L_x_12) ;  /* 0x0000000000107947 */ /* 0x000fec0003800000 */
.L_x_11:
[----:B------:R-:W-:-:S04]  /*06b0*/  LOP3.LUT R6, R6, 0x80000000, RZ, 0xc0, !PT ;  /* 0x8000000006067812 */ /* 0x000fc800078ec0ff */
[----:B------:R-:W-:Y:S01]  /*06c0*/  LOP3.LUT R6, R6, 0x7f800000, RZ, 0xfc, !PT ;  /* 0x7f80000006067812 */ /* 0x000fe200078efcff */
[----:B------:R-:W-:Y:S06]  /*06d0*/  BRA `(.L_x_12) ;  /* 0x0000000000047947 */ /* 0x000fec0003800000 */
.L_x_10:
[----:B------:R-:W-:-:S07]  /*06e0*/  IMAD R6, R7, 0x800000, R6 ;  /* 0x0080000007067824 */ /* 0x000fce00078e0206 */
.L_x_12:
[----:B------:R-:W-:Y:S05]  /*06f0*/  BSYNC.RECONVERGENT B2 ;  /* 0x0000000000027941 */ /* 0x000fea0003800200 */
.L_x_9:
[----:B------:R-:W-:Y:S05]  /*0700*/  BRA `(.L_x_13) ;  /* 0x0000000000207947 */ /* 0x000fea0003800000 */
.L_x_8:
[----:B------:R-:W-:-:S04]  /*0710*/  LOP3.LUT R6, R7, 0x80000000, R6, 0x48, !PT ;  /* 0x8000000007067812 */ /* 0x000fc800078e4806 */
[----:B------:R-:W-:Y:S01]  /*0720*/  LOP3.LUT R6, R6, 0x7f800000, RZ, 0xfc, !PT ;  /* 0x7f80000006067812 */ /* 0x000fe200078efcff */
[----:B------:R-:W-:Y:S06]  /*0730*/  BRA `(.L_x_13) ;  /* 0x0000000000147947 */ /* 0x000fec0003800000 */
.L_x_7:
[----:B------:R-:W-:Y:S01]  /*0740*/  LOP3.LUT R6, R7, 0x80000000, R6, 0x48, !PT ;  /* 0x8000000007067812 */ /* 0x000fe200078e4806 */
[----:B------:R-:W-:Y:S06]  /*0750*/  BRA `(.L_x_13) ;  /* 0x00000000000c7947 */ /* 0x000fec0003800000 */
.L_x_6:
[----:B------:R-:W0:Y:S01]  /*0760*/  MUFU.RSQ R6, -QNAN ;  /* 0xffc0000000067908 */ /* 0x000e220000001400 */
[----:B------:R-:W-:Y:S05]  /*0770*/  BRA `(.L_x_13) ;  /* 0x0000000000047947 */ /* 0x000fea0003800000 */
.L_x_5:
[----:B------:R-:W-:-:S07]  /*0780*/  FADD.FTZ R6, R0, 255 ;  /* 0x437f000000067421 */ /* 0x000fce0000010000 */
.L_x_13:
[----:B------:R-:W-:Y:S05]  /*0790*/  BSYNC.RECONVERGENT B0 ;  /* 0x0000000000007941 */ /* 0x000fea0003800200 */
.L_x_2:
[----:B------:R-:W-:-:S04]  /*07a0*/  IMAD.MOV.U32 R5, RZ, RZ, 0x0 ;  /* 0x00000000ff057424 */ /* 0x000fc800078e00ff */
[----:B0-----:R-:W-:Y:S05]  /*07b0*/  RET.REL.NODEC R4 `(_Z17normalizeInputGPUPfi) ;  /* 0xfffffff804107950 */ /* 0x001fea0003c3ffff */
.L_x_14:
[----:B------:R-:W-:-:S00]  /*07c0*/  BRA `(.L_x_14) ;  /* 0xfffffffc00fc7947 */ /* 0x000fc0000383ffff */
[----:B------:R-:W-:-:S00]  /*07d0*/  NOP ;  /* 0x0000000000007918 */ /* 0x000fc00000000000 */
        /* <DEDUP_REMOVED lines=10> */
.L_x_41:


//--------------------- .text._Z16updateWeightsGPUPfS_S_S_iif --------------------------
	.section	.text._Z16updateWeightsGPUPfS_S_S_iif,"ax",@progbits
	.align	128
        .global         _Z16updateWeightsGPUPfS_S_S_iif
        .type           _Z16updateWeightsGPUPfS_S_S_iif,@function
        .size           _Z16updateWeightsGPUPfS_S_S_iif,(.L_x_44 - _Z16updateWeightsGPUPfS_S_S_iif)
        .other          _Z16updateWeightsGPUPfS_S_S_iif,@"STO_CUDA_ENTRY STV_DEFAULT"
_Z16updateWeightsGPUPfS_S_S_iif:
.text._Z16updateWeightsGPUPfS_S_S_iif:
[----:B------:R-:W-:Y:S01]  /*0000*/  LDC R1, c[0x0][0x37c] ;  /* 0x0000df00ff017b82 */ /* 0x000fe20000000800 */
[----:B------:R-:W0:Y:S07]  /*0010*/  S2R R2, SR_TID.X ;  /* 0x0000000000027919 */ /* 0x000e2e0000002100 */
[----:B------:R-:W0:Y:S08]  /*0020*/  S2UR UR4, SR_CTAID.X ;  /* 0x00000000000479c3 */ /* 0x000e300000002500 */
[----:B------:R-:W0:Y:S08]  /*0030*/  LDC R7, c[0x0][0x360] ;  /* 0x0000d800ff077b82 */ /* 0x000e300000000800 */
[----:B------:R-:W1:Y:S01]  /*0040*/  LDC R0, c[0x0][0x3a0] ;  /* 0x0000e800ff007b82 */ /* 0x000e620000000800 */
[----:B0-----:R-:W-:-:S05]  /*0050*/  IMAD R7, R7, UR4, R2 ;  /* 0x0000000407077c24 */ /* 0x001fca000f8e0202 */
[----:B-1----:R-:W-:-:S13]  /*0060*/  ISETP.GE.AND P0, PT, R7, R0, PT ;  /* 0x000000000700720c */ /* 0x002fda0003f06270 */
[----:B------:R-:W-:Y:S05]  /*0070*/  @P0 EXIT ;  /* 0x000000000000094d */ /* 0x000fea0003800000 */
[----:B------:R-:W0:Y:S01]  /*0080*/  LDC.64 R2, c[0x0][0x398] ;  /* 0x0000e600ff027b82 */ /* 0x000e220000000a00 */
[----:B------:R-:W1:Y:S01]  /*0090*/  LDCU.64 UR6, c[0x0][0x358] ;  /* 0x00006b00ff0677ac */ /* 0x000e620008000a00 */
[----:B------:R-:W2:Y:S06]  /*00a0*/  LDCU UR8, c[0x0][0x3a8] ;  /* 0x00007500ff0877ac */ /* 0x000eac0008000800 */
[----:B------:R-:W3:Y:S08]  /*00b0*/  LDC.64 R4, c[0x0][0x388] ;  /* 0x0000e200ff047b82 */ /* 0x000ef00000000a00 */
[----:B------:R-:W4:Y:S01]  /*00c0*/  LDC R6, c[0x0][0x3a4] ;  /* 0x0000e900ff067b82 */ /* 0x000f220000000800 */
[----:B0-----:R-:W-:-:S05]  /*00d0*/  IMAD.WIDE R2, R7, 0x4, R2 ;  /* 0x0000000407027825 */ /* 0x001fca00078e0202 */
[----:B-1----:R-:W2:Y:S01]  /*00e0*/  LDG.E R8, desc[UR6][R2.64] ;  /* 0x0000000602087981 */ /* 0x002ea2000c1e1900 */
[----:B---3--:R-:W-:-:S05]  /*00f0*/  IMAD.WIDE R4, R7, 0x4, R4 ;  /* 0x0000000407047825 */ /* 0x008fca00078e0204 */
[----:B------:R-:W2:Y:S01]  /*0100*/  LDG.E R9, desc[UR6][R4.64] ;  /* 0x0000000604097981 */ /* 0x000ea2000c1e1900 */
[----:B----4-:R-:W-:Y:S01]  /*0110*/  ISETP.GE.AND P0, PT, R6, 0x1, PT ;  /* 0x000000010600780c */ /* 0x010fe20003f06270 */
[----:B--2---:R-:W-:-:S05]  /*0120*/  FFMA R9, R8, UR8, R9 ;  /* 0x0000000808097c23 */ /* 0x004fca0008000009 */
[----:B------:R0:W-:Y:S07]  /*0130*/  STG.E desc[UR6][R4.64], R9 ;  /* 0x0000000904007986 */ /* 0x0001ee000c101906 */
[----:B------:R-:W-:Y:S05]  /*0140*/  @!P0 EXIT ;  /* 0x000000000000894d */ /* 0x000fea0003800000 */
[C---:B------:R-:W-:Y:S01]  /*0150*/  ISETP.GE.U32.AND P1, PT, R6.reuse, 0x8, PT ;  /* 0x000000080600780c */ /* 0x040fe20003f26070 */
[----:B------:R-:W-:Y:S01]  /*0160*/  HFMA2 R8, -RZ, RZ, 0, 0 ;  /* 0x00000000ff087431 */ /* 0x000fe200000001ff */
[----:B------:R-:W-:-:S04]  /*0170*/  LOP3.LUT R11, R6, 0x7, RZ, 0xc0, !PT ;  /* 0x00000007060b7812 */ /* 0x000fc800078ec0ff */
[----:B------:R-:W-:-:S07]  /*0180*/  ISETP.NE.AND P0, PT, R11, RZ, PT ;  /* 0x000000ff0b00720c */ /* 0x000fce0003f05270 */
[----:B------:R-:W-:Y:S06]  /*0190*/  @!P1 BRA `(.L_x_15) ;  /* 0x0000000000fc9947 */ /* 0x000fec0003800000 */
[----:B------:R-:W1:Y:S01]  /*01a0*/  LDCU.64 UR4, c[0x0][0x390] ;  /* 0x00007200ff0477ac */ /* 0x000e620008000a00 */
[----:B------:R-:W-:Y:S02]  /*01b0*/  LOP3.LUT R8, R6, 0x7ffffff8, RZ, 0xc0, !PT ;  /* 0x7ffffff806087812 */ /* 0x000fe400078ec0ff */
[----:B0-----:R-:W-:Y:S02]  /*01c0*/  MOV R9, R7 ;  /* 0x0000000700097202 */ /* 0x001fe40000000f00 */
[----:B------:R-:W-:Y:S01]  /*01d0*/  IADD3 R10, PT, PT, -R8, RZ, RZ ;  /* 0x000000ff080a7210 */ /* 0x000fe20007ffe1ff */
[----:B-1----:R-:W-:-:S04]  /*01e0*/  UIADD3 UR4, UP0, UPT, UR4, 0x10, URZ ;  /* 0x0000001004047890 */ /* 0x002fc8000ff1e0ff */
[----:B------:R-:W-:Y:S02]  /*01f0*/  UIADD3.X UR5, UPT, UPT, URZ, UR5, URZ, UP0, !UPT ;  /* 0x00000005ff057290 */ /* 0x000fe400087fe4ff */
[----:B------:R-:W-:-:S04]  /*0200*/  MOV R4, UR4 ;  /* 0x0000000400047c02 */ /* 0x000fc80008000f00 */
[----:B------:R-:W-:-:S07]  /*0210*/  MOV R5, UR5 ;  /* 0x0000000500057c02 */ /* 0x000fce0008000f00 */
.L_x_16:
[----:B--2---:R-:W2:Y:S01]  /*0220*/  LDG.E R14, desc[UR6][R4.64+-0x10] ;  /* 0xfffff006040e7981 */ /* 0x004ea2000c1e1900 */
[----:B------:R-:W0:Y:S03]  /*0230*/  LDC.64 R12, c[0x0][0x380] ;  /* 0x0000e000ff0c7b82 */ /* 0x000e260000000a00 */
[----:B------:R-:W3:Y:S01]  /*0240*/  LDG.E R15, desc[UR6][R2.64] ;  /* 0x00000006020f7981 */ /* 0x000ee2000c1e1900 */
[----:B0-----:R-:W-:-:S04]  /*0250*/  IMAD.WIDE R12, R9, 0x4, R12 ;  /* 0x00000004090c7825 */ /* 0x001fc800078e020c */
[----:B--2---:R-:W-:-:S04]  /*0260*/  FMUL R14, R14, UR8 ;  /* 0x000000080e0e7c20 */ /* 0x004fc80008400000 */
[----:B---3--:R-:W-:-:S05]  /*0270*/  FMUL R19, R14, R15 ;  /* 0x0000000f0e137220 */ /* 0x008fca0000400000 */
[----:B------:R0:W-:Y:S04]  /*0280*/  REDG.E.ADD.F32.FTZ.RN.STRONG.GPU desc[UR6][R12.64], R19 ;  /* 0x000000130c0079a6 */ /* 0x0001e8000c12f306 */
[----:B------:R-:W2:Y:S04]  /*0290*/  LDG.E R14, desc[UR6][R4.64+-0xc] ;  /* 0xfffff406040e7981 */ /* 0x000ea8000c1e1900 */
[----:B------:R-:W3:Y:S01]  /*02a0*/  LDG.E R17, desc[UR6][R2.64] ;  /* 0x0000000602117981 */ /* 0x000ee2000c1e1900 */
[----:B--2---:R-:W-:Y:S01]  /*02b0*/  FMUL R16, R14, UR8 ;  /* 0x000000080e107c20 */ /* 0x004fe20008400000 */
[----:B------:R-:W-:-:S04]  /*02c0*/  IMAD.WIDE R14, R0, 0x4, R12 ;  /* 0x00000004000e7825 */ /* 0x000fc800078e020c */
        /* <DEDUP_REMOVED lines=8> */
[----:B0-----:R-:W3:Y:S04]  /*0350*/  LDG.E R12, desc[UR6][R4.64+-0x4] ;  /* 0xfffffc06040c7981 */ /* 0x001ee8000c1e1900 */
[----:B------:R-:W4:Y:S01]  /*0360*/  LDG.E R19, desc[UR6][R2.64] ;  /* 0x0000000602137981 */ /* 0x000f22000c1e1900 */
[----:B---3--:R-:W-:Y:S01]  /*0370*/  FMUL R18, R12, UR8 ;  /* 0x000000080c127c20 */ /* 0x008fe20008400000 */
[----:B------:R-:W-:-:S04]  /*0380*/  IMAD.WIDE R12, R0, 0x4, R16 ;  /* 0x00000004000c7825 */ /* 0x000fc800078e0210 */
[----:B----4-:R-:W-:-:S05]  /*0390*/  FMUL R19, R18, R19 ;  /* 0x0000001312137220 */ /* 0x010fca0000400000 */
[----:B------:R0:W-:Y:S04]  /*03a0*/  REDG.E.ADD.F32.FTZ.RN.STRONG.GPU desc[UR6][R12.64], R19 ;  /* 0x000000130c0079a6 */ /* 0x0001e8000c12f306 */
[----:B-1----:R-:W3:Y:S04]  /*03b0*/  LDG.E R14, desc[UR6][R4.64] ;  /* 0x00000006040e7981 */ /* 0x002ee8000c1e1900 */
[----:B------:R-:W4:Y:S01]  /*03c0*/  LDG.E R21, desc[UR6][R2.64] ;  /* 0x0000000602157981 */ /* 0x000f22000c1e1900 */
[----:B---3--:R-:W-:Y:S01]  /*03d0*/  FMUL R18, R14, UR8 ;  /* 0x000000080e127c20 */ /* 0x008fe20008400000 */
[----:B------:R-:W-:-:S04]  /*03e0*/  IMAD.WIDE R14, R0, 0x4, R12 ;  /* 0x00000004000e7825 */ /* 0x000fc800078e020c */
[----:B----4-:R-:W-:-:S05]  /*03f0*/  FMUL R21, R18, R21 ;  /* 0x0000001512157220 */ /* 0x010fca0000400000 */
[----:B------:R1:W-:Y:S04]  /*0400*/  REDG.E.ADD.F32.FTZ.RN.STRONG.GPU desc[UR6][R14.64], R21 ;  /* 0x000000150e0079a6 */ /* 0x0003e8000c12f306 */
[----:B--2---:R-:W2:Y:S04]  /*0410*/  LDG.E R16, desc[UR6][R4.64+0x4] ;  /* 0x0000040604107981 */ /* 0x004ea8000c1e1900 */
        /* <DEDUP_REMOVED lines=11> */
[----:B-1----:R0:W3:Y:S04]  /*04d0*/  LDG.E R14, desc[UR6][R4.64+0xc] ;  /* 0x00000c06040e7981 */ /* 0x0020e8000c1e1900 */
[----:B------:R-:W4:Y:S01]  /*04e0*/  LDG.E R21, desc[UR6][R2.64] ;  /* 0x0000000602157981 */ /* 0x000f22000c1e1900 */
[----:B------:R-:W-:-:S04]  /*04f0*/  IADD3 R10, PT, PT, R10, 0x8, RZ ;  /* 0x000000080a0a7810 */ /* 0x000fc80007ffe0ff */
[----:B------:R-:W-:Y:S02]  /*0500*/  ISETP.NE.AND P1, PT, R10, RZ, PT ;  /* 0x000000ff0a00720c */ /* 0x000fe40003f25270 */
[----:B0-----:R-:W-:Y:S02]  /*0510*/  IADD3 R4, P2, PT, R4, 0x20, RZ ;  /* 0x0000002004047810 */ /* 0x001fe40007f5e0ff */
[----:B------:R-:W-:Y:S02]  /*0520*/  LEA R9, R0, R9, 0x3 ;  /* 0x0000000900097211 */ /* 0x000fe400078e18ff */
[----:B------:R-:W-:Y:S01]  /*0530*/  IADD3.X R5, PT, PT, RZ, R5, RZ, P2, !PT ;  /* 0x00000005ff057210 */ /* 0x000fe200017fe4ff */
[----:B---3--:R-:W-:Y:S01]  /*0540*/  FMUL R18, R14, UR8 ;  /* 0x000000080e127c20 */ /* 0x008fe20008400000 */
[----:B------:R-:W-:-:S04]  /*0550*/  IMAD.WIDE R14, R0, 0x4, R12 ;  /* 0x00000004000e7825 */ /* 0x000fc800078e020c */
[----:B----4-:R-:W-:-:S05]  /*0560*/  FMUL R21, R18, R21 ;  /* 0x0000001512157220 */ /* 0x010fca0000400000 */
[----:B------:R2:W-:Y:S01]  /*0570*/  REDG.E.ADD.F32.FTZ.RN.STRONG.GPU desc[UR6][R14.64], R21 ;  /* 0x000000150e0079a6 */ /* 0x0005e2000c12f306 */
[----:B------:R-:W-:Y:S05]  /*0580*/  @P1 BRA `(.L_x_16) ;  /* 0xfffffffc00241947 */ /* 0x000fea000383ffff */
.L_x_15:
[----:B------:R-:W-:Y:S05]  /*0590*/  @!P0 EXIT ;  /* 0x000000000000894d */ /* 0x000fea0003800000 */
[----:B------:R-:W-:Y:S02]  /*05a0*/  ISETP.GE.U32.AND P0, PT, R11, 0x4, PT ;  /* 0x000000040b00780c */ /* 0x000fe40003f06070 */
[----:B--2---:R-:W-:-:S04]  /*05b0*/  LOP3.LUT R16, R6, 0x3, RZ, 0xc0, !PT ;  /* 0x0000000306107812 */ /* 0x004fc800078ec0ff */
[----:B------:R-:W-:-:S07]  /*05c0*/  ISETP.NE.AND P1, PT, R16, RZ, PT ;  /* 0x000000ff1000720c */ /* 0x000fce0003f25270 */
[----:B------:R-:W-:Y:S06]  /*05d0*/  @!P0 BRA `(.L_x_17) ;  /* 0x0000000000748947 */ /* 0x000fec0003800000 */
[----:B0-----:R-:W0:Y:S01]  /*05e0*/  LDC.64 R4, c[0x0][0x390] ;  /* 0x0000e400ff047b82 */ /* 0x001e220000000a00 */
[----:B------:R-:W2:Y:S07]  /*05f0*/  LDG.E R13, desc[UR6][R2.64] ;  /* 0x00000006020d7981 */ /* 0x000eae000c1e1900 */
[----:B------:R-:W1:Y:S01]  /*0600*/  LDC.64 R10, c[0x0][0x380] ;  /* 0x0000e000ff0a7b82 */ /* 0x000e620000000a00 */
[----:B0-----:R-:W-:-:S05]  /*0610*/  IMAD.WIDE.U32 R4, R8, 0x4, R4 ;  /* 0x0000000408047825 */ /* 0x001fca00078e0004 */
[----:B------:R-:W3:Y:S01]  /*0620*/  LDG.E R12, desc[UR6][R4.64] ;  /* 0x00000006040c7981 */ /* 0x000ee2000c1e1900 */
[----:B------:R-:W-:-:S04]  /*0630*/  IMAD R9, R8, R0, R7 ;  /* 0x0000000008097224 */ /* 0x000fc800078e0207 */
[----:B-1----:R-:W-:-:S04]  /*0640*/  IMAD.WIDE R10, R9, 0x4, R10 ;  /* 0x00000004090a7825 */ /* 0x002fc800078e020a */
[----:B---3--:R-:W-:-:S04]  /*0650*/  FMUL R12, R12, UR8 ;  /* 0x000000080c0c7c20 */ /* 0x008fc80008400000 */
[----:B--2---:R-:W-:-:S05]  /*0660*/  FMUL R9, R12, R13 ;  /* 0x0000000d0c097220 */ /* 0x004fca0000400000 */
        /* <DEDUP_REMOVED lines=13> */
[----:B0-----:R-:W2:Y:S04]  /*0740*/  LDG.E R9, desc[UR6][R4.64+0xc] ;  /* 0x00000c0604097981 */ /* 0x001ea8000c1e1900 */
[----:B------:R-:W3:Y:S01]  /*0750*/  LDG.E R18, desc[UR6][R2.64] ;  /* 0x0000000602127981 */ /* 0x000ee2000c1e1900 */
[----:B------:R-:W-:-:S04]  /*0760*/  IMAD.WIDE R10, R0, 0x4, R14 ;  /* 0x00000004000a7825 */ /* 0x000fc800078e020e */
[----:B--2---:R-:W-:-:S04]  /*0770*/  FMUL R9, R9, UR8 ;  /* 0x0000000809097c20 */ /* 0x004fc80008400000 */
[----:B---3--:R-:W-:-:S05]  /*0780*/  FMUL R9, R9, R18 ;  /* 0x0000001209097220 */ /* 0x008fca0000400000 */
[----:B------:R1:W-:Y:S01]  /*0790*/  REDG.E.ADD.F32.FTZ.RN.STRONG.GPU desc[UR6][R10.64], R9 ;  /* 0x000000090a0079a6 */ /* 0x0003e2000c12f306 */
[----:B------:R-:W-:-:S07]  /*07a0*/  IADD3 R8, PT, PT, R8, 0x4, RZ ;  /* 0x0000000408087810 */ /* 0x000fce0007ffe0ff */
.L_x_17:
[----:B------:R-:W-:Y:S05]  /*07b0*/  @!P1 EXIT ;  /* 0x000000000000994d */ /* 0x000fea0003800000 */
[----:B------:R-:W-:Y:S02]  /*07c0*/  ISETP.NE.AND P0, PT, R16, 0x1, PT ;  /* 0x000000011000780c */ /* 0x000fe40003f05270 */
[----:B------:R-:W-:-:S04]  /*07d0*/  LOP3.LUT R6, R6, 0x1, RZ, 0xc0, !PT ;  /* 0x0000000106067812 */ /* 0x000fc800078ec0ff */
[----:B------:R-:W-:-:S07]  /*07e0*/  ISETP.NE.U32.AND P1, PT, R6, 0x1, PT ;  /* 0x000000010600780c */ /* 0x000fce0003f25070 */
[----:B------:R-:W-:Y:S06]  /*07f0*/  @!P0 BRA `(.L_x_18) ;  /* 0x0000000000448947 */ /* 0x000fec0003800000 */
[----:B0-----:R-:W0:Y:S01]  /*0800*/  LDC.64 R4, c[0x0][0x390] ;  /* 0x0000e400ff047b82 */ /* 0x001e220000000a00 */
[----:B-1----:R-:W2:Y:S01]  /*0810*/  LDG.E R9, desc[UR6][R2.64] ;  /* 0x0000000602097981 */ /* 0x002ea2000c1e1900 */
[----:B0-----:R-:W-:-:S06]  /*0820*/  IMAD.WIDE.U32 R10, R8, 0x4, R4 ;  /* 0x00000004080a7825 */ /* 0x001fcc00078e0004 */
[----:B------:R-:W0:Y:S01]  /*0830*/  LDC.64 R4, c[0x0][0x380] ;  /* 0x0000e000ff047b82 */ /* 0x000e220000000a00 */
[----:B------:R-:W3:Y:S01]  /*0840*/  LDG.E R6, desc[UR6][R10.64] ;  /* 0x000000060a067981 */ /* 0x000ee2000c1e1900 */
[----:B------:R-:W-:-:S04]  /*0850*/  IMAD R13, R8, R0, R7 ;  /* 0x00000000080d7224 */ /* 0x000fc800078e0207 */
[----:B0-----:R-:W-:-:S04]  /*0860*/  IMAD.WIDE R4, R13, 0x4, R4 ;  /* 0x000000040d047825 */ /* 0x001fc800078e0204 */
[----:B---3--:R-:W-:-:S04]  /*0870*/  FMUL R6, R6, UR8 ;  /* 0x0000000806067c20 */ /* 0x008fc80008400000 */
[----:B--2---:R-:W-:-:S05]  /*0880*/  FMUL R9, R6, R9 ;  /* 0x0000000906097220 */ /* 0x004fca0000400000 */
[----:B------:R2:W-:Y:S04]  /*0890*/  REDG.E.ADD.F32.FTZ.RN.STRONG.GPU desc[UR6][R4.64], R9 ;  /* 0x00000009040079a6 */ /* 0x0005e8000c12f306 */
[----:B------:R-:W3:Y:S04]  /*08a0*/  LDG.E R6, desc[UR6][R10.64+0x4] ;  /* 0x000004060a067981 */ /* 0x000ee8000c1e1900 */
[----:B------:R-:W4:Y:S01]  /*08b0*/  LDG.E R15, desc[UR6][R2.64] ;  /* 0x00000006020f7981 */ /* 0x000f22000c1e1900 */
[----:B------:R-:W-:-:S04]  /*08c0*/  IMAD.WIDE R12, R0, 0x4, R4 ;  /* 0x00000004000c7825 */ /* 0x000fc800078e0204 */
[----:B---3--:R-:W-:-:S04]  /*08d0*/  FMUL R6, R6, UR8 ;  /* 0x0000000806067c20 */ /* 0x008fc80008400000 */
[----:B----4-:R-:W-:-:S05]  /*08e0*/  FMUL R15, R6, R15 ;  /* 0x0000000f060f7220 */ /* 0x010fca0000400000 */
[----:B------:R2:W-:Y:S01]  /*08f0*/  REDG.E.ADD.F32.FTZ.RN.STRONG.GPU desc[UR6][R12.64], R15 ;  /* 0x0000000f0c0079a6 */ /* 0x0005e2000c12f306 */
[----:B------:R-:W-:-:S07]  /*0900*/  IADD3 R8, PT, PT, R8, 0x2, RZ ;  /* 0x0000000208087810 */ /* 0x000fce0007ffe0ff */
.L_x_18:
[----:B------:R-:W-:Y:S05]  /*0910*/  @P1 EXIT ;  /* 0x000000000000194d */ /* 0x000fea0003800000 */
[----:B-1----:R-:W1:Y:S01]  /*0920*/  LDC.64 R10, c[0x0][0x390] ;  /* 0x0000e400ff0a7b82 */ /* 0x002e620000000a00 */
[----:B------:R-:W3:Y:S07]  /*0930*/  LDG.E R3, desc[UR6][R2.64] ;  /* 0x0000000602037981 */ /* 0x000eee000c1e1900 */
[----:B0-2---:R-:W0:Y:S01]  /*0940*/  LDC.64 R4, c[0x0][0x380] ;  /* 0x0000e000ff047b82 */ /* 0x005e220000000a00 */
[----:B-1----:R-:W-:-:S06]  /*0950*/  IMAD.WIDE.U32 R10, R8, 0x4, R10 ;  /* 0x00000004080a7825 */ /* 0x002fcc00078e000a */
[----:B------:R-:W2:Y:S01]  /*0960*/  LDG.E R10, desc[UR6][R10.64] ;  /* 0x000000060a0a7981 */ /* 0x000ea2000c1e1900 */
[----:B------:R-:W-:-:S04]  /*0970*/  IMAD R7, R8, R0, R7 ;  /* 0x0000000008077224 */ /* 0x000fc800078e0207 */
[----:B0-----:R-:W-:-:S04]  /*0980*/  IMAD.WIDE R4, R7, 0x4, R4 ;  /* 0x0000000407047825 */ /* 0x001fc800078e0204 */
[----:B--2---:R-:W-:-:S04]  /*0990*/  FMUL R0, R10, UR8 ;  /* 0x000000080a007c20 */ /* 0x004fc80008400000 */
[----:B---3--:R-:W-:-:S05]  /*09a0*/  FMUL R7, R0, R3 ;  /* 0x0000000300077220 */ /* 0x008fca0000400000 */
[----:B------:R-:W-:Y:S01]  /*09b0*/  REDG.E.ADD.F32.FTZ.RN.STRONG.GPU desc[UR6][R4.64], R7 ;  /* 0x00000007040079a6 */ /* 0x000fe2000c12f306 */
[----:B------:R-:W-:Y:S05]  /*09c0*/  EXIT ;  /* 0x000000000000794d */ /* 0x000fea0003800000 */
.L_x_19:
        /* <DEDUP_REMOVED lines=11> */
.L_x_44:


//--------------------- .text._Z15computeDeltaGPUPfS_S_S_ii --------------------------
	.section	.text._Z15computeDeltaGPUPfS_S_S_ii,"ax",@progbits
	.align	128
        .global         _Z15computeDeltaGPUPfS_S_S_ii
        .type           _Z15computeDeltaGPUPfS_S_S_ii,@function
        .size           _Z15computeDeltaGPUPfS_S_S_ii,(.L_x_45 - _Z15computeDeltaGPUPfS_S_S_ii)
        .other          _Z15computeDeltaGPUPfS_S_S_ii,@"STO_CUDA_ENTRY STV_DEFAULT"
_Z15computeDeltaGPUPfS_S_S_ii:
.text._Z15computeDeltaGPUPfS_S_S_ii:
        /* <DEDUP_REMOVED lines=8> */
[----:B------:R-:W0:Y:S01]  /*0080*/  LDCU UR8, c[0x0][0x3a4] ;  /* 0x00007480ff0877ac */ /* 0x000e220008000800 */
[----:B------:R-:W-:Y:S01]  /*0090*/  HFMA2 R15, -RZ, RZ, 0, 0 ;  /* 0x00000000ff0f7431 */ /* 0x000fe200000001ff */
[----:B------:R-:W1:Y:S01]  /*00a0*/  LDCU.64 UR12, c[0x0][0x358] ;  /* 0x00006b00ff0c77ac */ /* 0x000e620008000a00 */
[----:B0-----:R-:W-:-:S09]  /*00b0*/  UISETP.GE.AND UP0, UPT, UR8, 0x1, UPT ;  /* 0x000000010800788c */ /* 0x001fd2000bf06270 */
[----:B-1----:R-:W-:Y:S05]  /*00c0*/  BRA.U !UP0, `(.L_x_20) ;  /* 0x0000000908687547 */ /* 0x002fea000b800000 */
[----:B------:R-:W-:Y:S02]  /*00d0*/  UISETP.GE.U32.AND UP1, UPT, UR8, 0x10, UPT ;  /* 0x000000100800788c */ /* 0x000fe4000bf26070 */
[----:B------:R-:W-:Y:S01]  /*00e0*/  IMAD R7, R0, UR8, RZ ;  /* 0x0000000800077c24 */ /* 0x000fe2000f8e02ff */
[----:B------:R-:W-:Y:S01]  /*00f0*/  ULOP3.LUT UR9, UR8, 0xf, URZ, 0xc0, !UPT ;  /* 0x0000000f08097892 */ /* 0x000fe2000f8ec0ff */
[----:B------:R-:W-:Y:S02]  /*0100*/  MOV R15, RZ ;  /* 0x000000ff000f7202 */ /* 0x000fe40000000f00 */
[----:B------:R-:W-:Y:S01]  /*0110*/  MOV R8, RZ ;  /* 0x000000ff00087202 */ /* 0x000fe20000000f00 */
[----:B------:R-:W-:Y:S02]  /*0120*/  UISETP.NE.AND UP0, UPT, UR9, URZ, UPT ;  /* 0x000000ff0900728c */ /* 0x000fe4000bf05270 */
[----:B------:R-:W-:Y:S09]  /*0130*/  BRA.U !UP1, `(.L_x_21) ;  /* 0x0000000509187547 */ /* 0x000ff2000b800000 */
[----:B------:R-:W0:Y:S01]  /*0140*/  LDCU.64 UR6, c[0x0][0x388] ;  /* 0x00007100ff0677ac */ /* 0x000e220008000a00 */
[----:B------:R-:W-:Y:S02]  /*0150*/  MOV R15, RZ ;  /* 0x000000ff000f7202 */ /* 0x000fe40000000f00 */
[----:B------:R-:W-:Y:S01]  /*0160*/  MOV R6, R7 ;  /* 0x0000000700067202 */ /* 0x000fe20000000f00 */
[----:B------:R-:W1:Y:S01]  /*0170*/  LDCU.64 UR4, c[0x0][0x398] ;  /* 0x00007300ff0477ac */ /* 0x000e620008000a00 */
[----:B------:R-:W-:-:S04]  /*0180*/  ULOP3.LUT UR10, UR8, 0x7ffffff0, URZ, 0xc0, !UPT ;  /* 0x7ffffff0080a7892 */ /* 0x000fc8000f8ec0ff */
[----:B------:R-:W-:Y:S02]  /*0190*/  UIADD3 UR11, UPT, UPT, -UR10, URZ, URZ ;  /* 0x000000ff0a0b7290 */ /* 0x000fe4000fffe1ff */
[----:B------:R-:W-:Y:S01]  /*01a0*/  MOV R8, UR10 ;  /* 0x0000000a00087c02 */ /* 0x000fe20008000f00 */
[----:B0-----:R-:W-:-:S04]  /*01b0*/  UIADD3 UR6, UP1, UPT, UR6, 0x20, URZ ;  /* 0x0000002006067890 */ /* 0x001fc8000ff3e0ff */
[----:B------:R-:W-:Y:S02]  /*01c0*/  UIADD3.X UR7, UPT, UPT, URZ, UR7, URZ, UP1, !UPT ;  /* 0x00000007ff077290 */ /* 0x000fe40008ffe4ff */
[----:B-1----:R-:W-:Y:S01]  /*01d0*/  UIADD3 UR4, UP2, UPT, UR4, 0x20, URZ ;  /* 0x0000002004047890 */ /* 0x002fe2000ff5e0ff */
[----:B------:R-:W-:-:S03]  /*01e0*/  MOV R2, UR6 ;  /* 0x0000000600027c02 */ /* 0x000fc60008000f00 */
[----:B------:R-:W-:Y:S01]  /*01f0*/  MOV R3, UR7 ;  /* 0x0000000700037c02 */ /* 0x000fe20008000f00 */
[----:B------:R-:W-:-:S12]  /*0200*/  UIADD3.X UR5, UPT, UPT, URZ, UR5, URZ, UP2, !UPT ;  /* 0x00000005ff057290 */ /* 0x000fd800097fe4ff */
.L_x_22:
[----:B------:R-:W-:Y:S01]  /*0210*/  MOV R4, UR4 ;  /* 0x0000000400047c02 */ /* 0x000fe20008000f00 */
[----:B------:R-:W2:Y:S01]  /*0220*/  LDG.E R16, desc[UR12][R2.64+-0x20] ;  /* 0xffffe00c02107981 */ /* 0x000ea2000c1e1900 */
[----:B------:R-:W-:-:S03]  /*0230*/  MOV R5, UR5 ;  /* 0x0000000500057c02 */ /* 0x000fc60008000f00 */
[----:B------:R-:W3:Y:S01]  /*0240*/  LDG.E R18, desc[UR12][R2.64+-0x1c] ;  /* 0xffffe40c02127981 */ /* 0x000ee2000c1e1900 */
[----:B------:R-:W-:-:S03]  /*0250*/  IMAD.WIDE R4, R6, 0x4, R4 ;  /* 0x0000000406047825 */ /* 0x000fc600078e0204 */
[----:B------:R-:W4:Y:S04]  /*0260*/  LDG.E R19, desc[UR12][R2.64+-0x18] ;  /* 0xffffe80c02137981 */ /* 0x000f28000c1e1900 */
[----:B------:R-:W2:Y:S04]  /*0270*/  LDG.E R17, desc[UR12][R4.64+-0x20] ;  /* 0xffffe00c04117981 */ /* 0x000ea8000c1e1900 */
[----:B------:R-:W3:Y:S04]  /*0280*/  LDG.E R25, desc[UR12][R4.64+-0x1c] ;  /* 0xffffe40c04197981 */ /* 0x000ee8000c1e1900 */
[----:B------:R-:W4:Y:S04]  /*0290*/  LDG.E R20, desc[UR12][R4.64+-0x18] ;  /* 0xffffe80c04147981 */ /* 0x000f28000c1e1900 */
[----:B------:R-:W5:Y:S04]  /*02a0*/  LDG.E R22, desc[UR12][R2.64+-0x14] ;  /* 0xffffec0c02167981 */ /* 0x000f68000c1e1900 */
        /* <DEDUP_REMOVED lines=8> */
[----:B------:R-:W5:Y:S01]  /*0330*/  LDG.E R14, desc[UR12][R4.64+-0x4] ;  /* 0xfffffc0c040e7981 */ /* 0x000f62000c1e1900 */
[----:B--2---:R-:W-:-:S03]  /*0340*/  FFMA R17, R16, R17, R15 ;  /* 0x0000001110117223 */ /* 0x004fc6000000000f */
[----:B------:R-:W2:Y:S04]  /*0350*/  LDG.E R15, desc[UR12][R2.64] ;  /* 0x0000000c020f7981 */ /* 0x000ea8000c1e1900 */
[----:B------:R-:W2:Y:S01]  /*0360*/  LDG.E R16, desc[UR12][R4.64] ;  /* 0x0000000c04107981 */ /* 0x000ea2000c1e1900 */
[----:B---3--:R-:W-:-:S03]  /*0370*/  FFMA R26, R18, R25, R17 ;  /* 0x00000019121a7223 */ /* 0x008fc60000000011 */
[----:B------:R-:W3:Y:S01]  /*0380*/  LDG.E R17, desc[UR12][R2.64+0x4] ;  /* 0x0000040c02117981 */ /* 0x000ee2000c1e1900 */
[----:B----4-:R-:W-:-:S03]  /*0390*/  FFMA R25, R19, R20, R26 ;  /* 0x0000001413197223 */ /* 0x010fc6000000001a */
[----:B------:R-:W3:Y:S04]  /*03a0*/  LDG.E R18, desc[UR12][R4.64+0x4] ;  /* 0x0000040c04127981 */ /* 0x000ee8000c1e1900 */
[----:B------:R-:W4:Y:S01]  /*03b0*/  LDG.E R19, desc[UR12][R2.64+0x8] ;  /* 0x0000080c02137981 */ /* 0x000f22000c1e1900 */
[----:B-----5:R-:W-:-:S03]  /*03c0*/  FFMA R26, R22, R21, R25 ;  /* 0x00000015161a7223 */ /* 0x020fc60000000019 */
[----:B------:R-:W4:Y:S04]  /*03d0*/  LDG.E R20, desc[UR12][R4.64+0x8] ;  /* 0x0000080c04147981 */ /* 0x000f28000c1e1900 */
[----:B------:R-:W5:Y:S01]  /*03e0*/  LDG.E R21, desc[UR12][R2.64+0xc] ;  /* 0x00000c0c02157981 */ /* 0x000f62000c1e1900 */
[----:B------:R-:W-:-:S03]  /*03f0*/  FFMA R26, R23, R24, R26 ;  /* 0x00000018171a7223 */ /* 0x000fc6000000001a */
[----:B------:R-:W5:Y:S04]  /*0400*/  LDG.E R22, desc[UR12][R4.64+0xc] ;  /* 0x00000c0c04167981 */ /* 0x000f68000c1e1900 */
[----:B------:R-:W5:Y:S01]  /*0410*/  LDG.E R23, desc[UR12][R2.64+0x10] ;  /* 0x0000100c02177981 */ /* 0x000f62000c1e1900 */
[----:B------:R-:W-:-:S03]  /*0420*/  FFMA R26, R9, R10, R26 ;  /* 0x0000000a091a7223 */ /* 0x000fc6000000001a */
[----:B------:R-:W5:Y:S04]  /*0430*/  LDG.E R24, desc[UR12][R4.64+0x10] ;  /* 0x0000100c04187981 */ /* 0x000f68000c1e1900 */
[----:B------:R-:W5:Y:S01]  /*0440*/  LDG.E R9, desc[UR12][R2.64+0x14] ;  /* 0x0000140c02097981 */ /* 0x000f62000c1e1900 */
[----:B------:R-:W-:-:S03]  /*0450*/  FFMA R28, R11, R12, R26 ;  /* 0x0000000c0b1c7223 */ /* 0x000fc6000000001a */
[----:B------:R-:W5:Y:S04]  /*0460*/  LDG.E R10, desc[UR12][R4.64+0x14] ;  /* 0x0000140c040a7981 */ /* 0x000f68000c1e1900 */
[----:B------:R-:W5:Y:S04]  /*0470*/  LDG.E R12, desc[UR12][R2.64+0x18] ;  /* 0x0000180c020c7981 */ /* 0x000f68000c1e1900 */
[----:B------:R-:W5:Y:S04]  /*0480*/  LDG.E R11, desc[UR12][R4.64+0x18] ;  /* 0x0000180c040b7981 */ /* 0x000f68000c1e1900 */
[----:B------:R-:W5:Y:S04]  /*0490*/  LDG.E R26, desc[UR12][R4.64+0x1c] ;  /* 0x00001c0c041a7981 */ /* 0x000f68000c1e1900 */
[----:B------:R0:W5:Y:S01]  /*04a0*/  LDG.E R25, desc[UR12][R2.64+0x1c] ;  /* 0x00001c0c02197981 */ /* 0x000162000c1e1900 */
[----:B------:R-:W-:Y:S01]  /*04b0*/  FFMA R14, R13, R14, R28 ;  /* 0x0000000e0d0e7223 */ /* 0x000fe2000000001c */
[----:B------:R-:W-:-:S04]  /*04c0*/  UIADD3 UR11, UPT, UPT, UR11, 0x10, URZ ;  /* 0x000000100b0b7890 */ /* 0x000fc8000fffe0ff */
[----:B------:R-:W-:Y:S01]  /*04d0*/  UISETP.NE.AND UP1, UPT, UR11, URZ, UPT ;  /* 0x000000ff0b00728c */ /* 0x000fe2000bf25270 */
[----:B0-----:R-:W-:Y:S02]  /*04e0*/  IADD3 R2, P0, PT, R2, 0x40, RZ ;  /* 0x0000004002027810 */ /* 0x001fe40007f1e0ff */
[----:B------:R-:W-:Y:S02]  /*04f0*/  IADD3 R6, PT, PT, R6, 0x10, RZ ;  /* 0x0000001006067810 */ /* 0x000fe40007ffe0ff */
[----:B------:R-:W-:Y:S01]  /*0500*/  IADD3.X R3, PT, PT, RZ, R3, RZ, P0, !PT ;  /* 0x00000003ff037210 */ /* 0x000fe200007fe4ff */
[----:B--2---:R-:W-:-:S04]  /*0510*/  FFMA R14, R15, R16, R14 ;  /* 0x000000100f0e7223 */ /* 0x004fc8000000000e */
[----:B---3--:R-:W-:-:S04]  /*0520*/  FFMA R14, R17, R18, R14 ;  /* 0x00000012110e7223 */ /* 0x008fc8000000000e */
[----:B----4-:R-:W-:-:S04]  /*0530*/  FFMA R14, R19, R20, R14 ;  /* 0x00000014130e7223 */ /* 0x010fc8000000000e */
[----:B-----5:R-:W-:-:S04]  /*0540*/  FFMA R14, R21, R22, R14 ;  /* 0x00000016150e7223 */ /* 0x020fc8000000000e */
[----:B------:R-:W-:-:S04]  /*0550*/  FFMA R14, R23, R24, R14 ;  /* 0x00000018170e7223 */ /* 0x000fc8000000000e */
[----:B------:R-:W-:-:S04]  /*0560*/  FFMA R9, R9, R10, R14 ;  /* 0x0000000a09097223 */ /* 0x000fc8000000000e */
[----:B------:R-:W-:-:S04]  /*0570*/  FFMA R12, R12, R11, R9 ;  /* 0x0000000b0c0c7223 */ /* 0x000fc80000000009 */
[----:B------:R-:W-:Y:S01]  /*0580*/  FFMA R15, R25, R26, R12 ;  /* 0x0000001a190f7223 */ /* 0x000fe2000000000c */
[----:B------:R-:W-:Y:S06]  /*0590*/  BRA.U UP1, `(.L_x_22) ;  /* 0xfffffffd011c7547 */ /* 0x000fec000b83ffff */
.L_x_21:
[----:B------:R-:W-:Y:S05]  /*05a0*/  BRA.U !UP0, `(.L_x_20) ;  /* 0x0000000508307547 */ /* 0x000fea000b800000 */
[----:B------:R-:W-:Y:S02]  /*05b0*/  UISETP.GE.U32.AND UP0, UPT, UR9, 0x8, UPT ;  /* 0x000000080900788c */ /* 0x000fe4000bf06070 */
[----:B------:R-:W-:-:S04]  /*05c0*/  ULOP3.LUT UR5, UR8, 0x7, URZ, 0xc0, !UPT ;  /* 0x0000000708057892 */ /* 0x000fc8000f8ec0ff */
[----:B------:R-:W-:-:S03]  /*05d0*/  UISETP.NE.AND UP1, UPT, UR5, URZ, UPT ;  /* 0x000000ff0500728c */ /* 0x000fc6000bf25270 */
[----:B------:R-:W-:Y:S08]  /*05e0*/  BRA.U !UP0, `(.L_x_23) ;  /* 0x0000000108787547 */ /* 0x000ff0000b800000 */
[----:B------:R-:W0:Y:S01]  /*05f0*/  LDC.64 R2, c[0x0][0x398] ;  /* 0x0000e600ff027b82 */ /* 0x000e220000000a00 */
[----:B------:R-:W-:-:S07]  /*0600*/  IADD3 R9, PT, PT, R7, R8, RZ ;  /* 0x0000000807097210 */ /* 0x000fce0007ffe0ff */
[----:B------:R-:W1:Y:S01]  /*0610*/  LDC.64 R4, c[0x0][0x388] ;  /* 0x0000e200ff047b82 */ /* 0x000e620000000a00 */
[----:B0-----:R-:W-:-:S05]  /*0620*/  IMAD.WIDE R2, R9, 0x4, R2 ;  /* 0x0000000409027825 */ /* 0x001fca00078e0202 */
[----:B------:R-:W2:Y:S01]  /*0630*/  LDG.E R11, desc[UR12][R2.64] ;  /* 0x0000000c020b7981 */ /* 0x000ea2000c1e1900 */
[----:B-1----:R-:W-:-:S03]  /*0640*/  IMAD.WIDE.U32 R4, R8, 0x4, R4 ;  /* 0x0000000408047825 */ /* 0x002fc600078e0004 */
[----:B------:R-:W3:Y:S04]  /*0650*/  LDG.E R12, desc[UR12][R2.64+0x4] ;  /* 0x0000040c020c7981 */ /* 0x000ee8000c1e1900 */
[----:B------:R-:W2:Y:S04]  /*0660*/  LDG.E R10, desc[UR12][R4.64] ;  /* 0x0000000c040a7981 */ /* 0x000ea8000c1e1900 */
[----:B------:R-:W3:Y:S04]  /*0670*/  LDG.E R13, desc[UR12][R4.64+0x4] ;  /* 0x0000040c040d7981 */ /* 0x000ee8000c1e1900 */
[----:B------:R-:W4:Y:S04]  /*0680*/  LDG.E R14, desc[UR12][R2.64+0x8] ;  /* 0x0000080c020e7981 */ /* 0x000f28000c1e1900 */
        /* <DEDUP_REMOVED lines=11> */
[----:B------:R-:W-:Y:S01]  /*0740*/  IADD3 R8, PT, PT, R8, 0x8, RZ ;  /* 0x0000000808087810 */ /* 0x000fe20007ffe0ff */
[----:B--2---:R-:W-:-:S04]  /*0750*/  FFMA R10, R10, R11, R15 ;  /* 0x0000000b0a0a7223 */ /* 0x004fc8000000000f */
[----:B---3--:R-:W-:-:S04]  /*0760*/  FFMA R10, R13, R12, R10 ;  /* 0x0000000c0d0a7223 */ /* 0x008fc8000000000a */
[----:B----4-:R-:W-:-:S04]  /*0770*/  FFMA R10, R17, R14, R10 ;  /* 0x0000000e110a7223 */ /* 0x010fc8000000000a */
[----:B-----5:R-:W-:-:S04]  /*0780*/  FFMA R10, R19, R16, R10 ;  /* 0x00000010130a7223 */ /* 0x020fc8000000000a */
[----:B------:R-:W-:-:S04]  /*0790*/  FFMA R10, R21, R18, R10 ;  /* 0x00000012150a7223 */ /* 0x000fc8000000000a */
[----:B------:R-:W-:-:S04]  /*07a0*/  FFMA R23, R23, R20, R10 ;  /* 0x0000001417177223 */ /* 0x000fc8000000000a */
[----:B------:R-:W-:-:S04]  /*07b0*/  FFMA R6, R6, R9, R23 ;  /* 0x0000000906067223 */ /* 0x000fc80000000017 */
[----:B------:R-:W-:-:S07]  /*07c0*/  FFMA R15, R25, R22, R6 ;  /* 0x00000016190f7223 */ /* 0x000fce0000000006 */
.L_x_23:
        /* <DEDUP_REMOVED lines=17> */
[----:B------:R-:W5:Y:S01]  /*08e0*/  LDG.E R17, desc[UR12][R2.64+0xc] ;  /* 0x00000c0c02117981 */ /* 0x000f62000c1e1900 */
[----:B------:R-:W-:Y:S01]  /*08f0*/  IADD3 R8, PT, PT, R8, 0x4, RZ ;  /* 0x0000000408087810 */ /* 0x000fe20007ffe0ff */
[----:B--2---:R-:W-:-:S04]  /*0900*/  FFMA R6, R6, R9, R15 ;  /* 0x0000000906067223 */ /* 0x004fc8000000000f */
[----:B---3--:R-:W-:-:S04]  /*0910*/  FFMA R6, R11, R10, R6 ;  /* 0x0000000a0b067223 */ /* 0x008fc80000000006 */
[----:B----4-:R-:W-:-:S04]  /*0920*/  FFMA R6, R13, R12, R6 ;  /* 0x0000000c0d067223 */ /* 0x010fc80000000006 */
[----:B-----5:R-:W-:-:S07]  /*0930*/  FFMA R15, R17, R14, R6 ;  /* 0x0000000e110f7223 */ /* 0x020fce0000000006 */
.L_x_24:
[----:B------:R-:W-:Y:S05]  /*0940*/  BRA.U !UP1, `(.L_x_20) ;  /* 0x0000000109487547 */ /* 0x000fea000b800000 */
[----:B------:R-:W0:Y:S01]  /*0950*/  LDC.64 R2, c[0x0][0x388] ;  /* 0x0000e200ff027b82 */ /* 0x000e220000000a00 */
[----:B------:R-:W-:Y:S01]  /*0960*/  IADD3 R7, PT, PT, R7, R8, RZ ;  /* 0x0000000807077210 */ /* 0x000fe20007ffe0ff */
[----:B------:R-:W-:-:S06]  /*0970*/  UIADD3 UR4, UPT, UPT, -UR4, URZ, URZ ;  /* 0x000000ff04047290 */ /* 0x000fcc000fffe1ff */
[----:B------:R-:W1:Y:S01]  /*0980*/  LDC.64 R10, c[0x0][0x398] ;  /* 0x0000e600ff0a7b82 */ /* 0x000e620000000a00 */
[----:B0-----:R-:W-:-:S03]  /*0990*/  IMAD.WIDE.U32 R2, R8, 0x4, R2 ;  /* 0x0000000408027825 */ /* 0x001fc600078e0002 */
[----:B------:R-:W-:Y:S02]  /*09a0*/  MOV R6, R2 ;  /* 0x0000000200067202 */ /* 0x000fe40000000f00 */
[----:B------:R-:W-:-:S07]  /*09b0*/  MOV R5, R3 ;  /* 0x0000000300057202 */ /* 0x000fce0000000f00 */
.L_x_25:
[----:B-1----:R-:W-:Y:S01]  /*09c0*/  IMAD.WIDE R2, R7, 0x4, R10 ;  /* 0x0000000407027825 */ /* 0x002fe200078e020a */
[----:B------:R-:W-:-:S05]  /*09d0*/  MOV R4, R6 ;  /* 0x0000000600047202 */ /* 0x000fca0000000f00 */
[----:B------:R-:W2:Y:S04]  /*09e0*/  LDG.E R2, desc[UR12][R2.64] ;  /* 0x0000000c02027981 */ /* 0x000ea8000c1e1900 */
[----:B------:R0:W2:Y:S01]  /*09f0*/  LDG.E R4, desc[UR12][R4.64] ;  /* 0x0000000c04047981 */ /* 0x0000a2000c1e1900 */
[----:B------:R-:W-:Y:S01]  /*0a00*/  UIADD3 UR4, UPT, UPT, UR4, 0x1, URZ ;  /* 0x0000000104047890 */ /* 0x000fe2000fffe0ff */
[----:B------:R-:W-:Y:S02]  /*0a10*/  IADD3 R6, P0, PT, R6, 0x4, RZ ;  /* 0x0000000406067810 */ /* 0x000fe40007f1e0ff */
[----:B------:R-:W-:Y:S01]  /*0a20*/  IADD3 R7, PT, PT, R7, 0x1, RZ ;  /* 0x0000000107077810 */ /* 0x000fe20007ffe0ff */
[----:B------:R-:W-:Y:S01]  /*0a30*/  UISETP.NE.AND UP0, UPT, UR4, URZ, UPT ;  /* 0x000000ff0400728c */ /* 0x000fe2000bf05270 */
[----:B0-----:R-:W-:Y:S01]  /*0a40*/  IADD3.X R5, PT, PT, RZ, R5, RZ, P0, !PT ;  /* 0x00000005ff057210 */ /* 0x001fe200007fe4ff */
[----:B--2---:R-:W-:-:S07]  /*0a50*/  FFMA R15, R4, R2, R15 ;  /* 0x00000002040f7223 */ /* 0x004fce000000000f */
[----:B------:R-:W-:Y:S05]  /*0a60*/  BRA.U UP0, `(.L_x_25) ;  /* 0xfffffffd00d47547 */ /* 0x000fea000b83ffff */
.L_x_20:
[----:B------:R-:W0:Y:S08]  /*0a70*/  LDC.64 R2, c[0x0][0x380] ;  /* 0x0000e000ff027b82 */ /* 0x000e300000000a00 */
[----:B------:R-:W1:Y:S01]  /*0a80*/  LDC.64 R4, c[0x0][0x390] ;  /* 0x0000e400ff047b82 */ /* 0x000e620000000a00 */
[----:B0-----:R-:W-:-:S06]  /*0a90*/  IMAD.WIDE R2, R0, 0x4, R2 ;  /* 0x0000000400027825 */ /* 0x001fcc00078e0202 */
[----:B------:R-:W2:Y:S01]  /*0aa0*/  LDG.E R2, desc[UR12][R2.64] ;  /* 0x0000000c02027981 */ /* 0x000ea2000c1e1900 */
[----:B-1----:R-:W-:-:S04]  /*0ab0*/  IMAD.WIDE R4, R0, 0x4, R4 ;  /* 0x0000000400047825 */ /* 0x002fc800078e0204 */
[C---:B--2---:R-:W-:Y:S01]  /*0ac0*/  FMUL R15, R2.reuse, R15 ;  /* 0x0000000f020f7220 */ /* 0x044fe20000400000 */
[----:B------:R-:W-:-:S04]  /*0ad0*/  FADD R6, -R2, 1 ;  /* 0x3f80000002067421 */ /* 0x000fc80000000100 */
[----:B------:R-:W-:-:S05]  /*0ae0*/  FMUL R15, R15, R6 ;  /* 0x000000060f0f7220 */ /* 0x000fca0000400000 */
[----:B------:R-:W-:Y:S01]  /*0af0*/  STG.E desc[UR12][R4.64], R15 ;  /* 0x0000000f04007986 */ /* 0x000fe2000c10190c */
[----:B------:R-:W-:Y:S05]  /*0b00*/  EXIT ;  /* 0x000000000000794d */ /* 0x000fea0003800000 */
.L_x_26:
        /* <DEDUP_REMOVED lines=15> */
.L_x_45:


//--------------------- .text._Z15forwardLayerGPUPfS_S_S_iib --------------------------
	.section	.text._Z15forwardLayerGPUPfS_S_S_iib,"ax",@progbits
	.align	128
        .global         _Z15forwardLayerGPUPfS_S_S_iib
        .type           _Z15forwardLayerGPUPfS_S_S_iib,@function
        .size           _Z15forwardLayerGPUPfS_S_S_iib,(.L_x_42 - _Z15forwardLayerGPUPfS_S_S_iib)
        .other          _Z15forwardLayerGPUPfS_S_S_iib,@"STO_CUDA_ENTRY STV_DEFAULT"
_Z15forwardLayerGPUPfS_S_S_iib:
.text._Z15forwardLayerGPUPfS_S_S_iib:
        /* <DEDUP_REMOVED lines=10> */
[----:B------:R-:W2:Y:S01]  /*00a0*/  LDCU UR6, c[0x0][0x3a0] ;  /* 0x00007400ff0677ac */ /* 0x000ea20008000800 */
[----:B0-----:R-:W-:-:S05]  /*00b0*/  IMAD.WIDE R4, R3, 0x4, R4 ;  /* 0x0000000403047825 */ /* 0x001fca00078e0204 */
[----:B-1----:R0:W5:Y:S01]  /*00c0*/  LDG.E R17, desc[UR10][R4.64] ;  /* 0x0000000a04117981 */ /* 0x002162000c1e1900 */
[----:B--2---:R-:W-:-:S09]  /*00d0*/  UISETP.GE.AND UP0, UPT, UR6, 0x1, UPT ;  /* 0x000000010600788c */ /* 0x004fd2000bf06270 */
[----:B0-----:R-:W-:Y:S05]  /*00e0*/  BRA.U !UP0, `(.L_x_27) ;  /* 0x0000000908ac7547 */ /* 0x001fea000b800000 */
[----:B------:R-:W-:Y:S01]  /*00f0*/  UISETP.GE.U32.AND UP1, UPT, UR6, 0x10, UPT ;  /* 0x000000100600788c */ /* 0x000fe2000bf26070 */
[----:B------:R-:W-:Y:S01]  /*0100*/  HFMA2 R2, -RZ, RZ, 0, 0 ;  /* 0x00000000ff027431 */ /* 0x000fe200000001ff */
[----:B------:R-:W-:-:S04]  /*0110*/  ULOP3.LUT UR7, UR6, 0xf, URZ, 0xc0, !UPT ;  /* 0x0000000f06077892 */ /* 0x000fc8000f8ec0ff */
[----:B------:R-:W-:-:S03]  /*0120*/  UISETP.NE.AND UP0, UPT, UR7, URZ, UPT ;  /* 0x000000ff0700728c */ /* 0x000fc6000bf05270 */
[----:B------:R-:W-:Y:S08]  /*0130*/  BRA.U !UP1, `(.L_x_28) ;  /* 0x0000000509407547 */ /* 0x000ff0000b800000 */
[----:B------:R-:W0:Y:S01]  /*0140*/  LDCU.64 UR4, c[0x0][0x380] ;  /* 0x00007000ff0477ac */ /* 0x000e220008000a00 */
[----:B------:R-:W-:Y:S01]  /*0150*/  MOV R5, R3 ;  /* 0x0000000300057202 */ /* 0x000fe20000000f00 */
[----:B------:R-:W-:-:S04]  /*0160*/  ULOP3.LUT UR8, UR6, 0x7ffffff0, URZ, 0xc0, !UPT ;  /* 0x7ffffff006087892 */ /* 0x000fc8000f8ec0ff */
[----:B------:R-:W-:Y:S02]  /*0170*/  UIADD3 UR9, UPT, UPT, -UR8, URZ, URZ ;  /* 0x000000ff08097290 */ /* 0x000fe4000fffe1ff */
[----:B------:R-:W-:Y:S01]  /*0180*/  MOV R2, UR8 ;  /* 0x0000000800027c02 */ /* 0x000fe20008000f00 */
[----:B0-----:R-:W-:-:S04]  /*0190*/  UIADD3 UR4, UP1, UPT, UR4, 0x20, URZ ;  /* 0x0000002004047890 */ /* 0x001fc8000ff3e0ff */
[----:B------:R-:W-:Y:S02]  /*01a0*/  UIADD3.X UR5, UPT, UPT, URZ, UR5, URZ, UP1, !UPT ;  /* 0x00000005ff057290 */ /* 0x000fe40008ffe4ff */
[----:B------:R-:W-:-:S04]  /*01b0*/  MOV R10, UR4 ;  /* 0x00000004000a7c02 */ /* 0x000fc80008000f00 */
[----:B------:R-:W-:-:S07]  /*01c0*/  MOV R11, UR5 ;  /* 0x00000005000b7c02 */ /* 0x000fce0008000f00 */
.L_x_29:
[----:B------:R-:W0:Y:S01]  /*01d0*/  LDC.64 R8, c[0x0][0x388] ;  /* 0x0000e200ff087b82 */ /* 0x000e220000000a00 */
[----:B------:R-:W2:Y:S04]  /*01e0*/  LDG.E R26, desc[UR10][R10.64+-0x20] ;  /* 0xffffe00a0a1a7981 */ /* 0x000ea8000c1e1900 */
[----:B------:R-:W3:Y:S04]  /*01f0*/  LDG.E R19, desc[UR10][R10.64+-0x1c] ;  /* 0xffffe40a0a137981 */ /* 0x000ee8000c1e1900 */
[----:B------:R-:W4:Y:S04]  /*0200*/  LDG.E R27, desc[UR10][R10.64+-0x18] ;  /* 0xffffe80a0a1b7981 */ /* 0x000f28000c1e1900 */
[----:B------:R-:W4:Y:S04]  /*0210*/  LDG.E R4, desc[UR10][R10.64+-0x14] ;  /* 0xffffec0a0a047981 */ /* 0x000f28000c1e1900 */
[----:B------:R-:W4:Y:S01]  /*0220*/  LDG.E R20, desc[UR10][R10.64+-0x8] ;  /* 0xfffff80a0a147981 */ /* 0x000f22000c1e1900 */
[----:B0-----:R-:W-:-:S05]  /*0230*/  IMAD.WIDE R8, R5, 0x4, R8 ;  /* 0x0000000405087825 */ /* 0x001fca00078e0208 */
[----:B------:R-:W2:Y:S01]  /*0240*/  LDG.E R16, desc[UR10][R8.64] ;  /* 0x0000000a08107981 */ /* 0x000ea2000c1e1900 */
[----:B------:R-:W-:-:S05]  /*0250*/  IMAD.WIDE R12, R0, 0x4, R8 ;  /* 0x00000004000c7825 */ /* 0x000fca00078e0208 */
[----:B------:R-:W3:Y:S01]  /*0260*/  LDG.E R18, desc[UR10][R12.64] ;  /* 0x0000000a0c127981 */ /* 0x000ee2000c1e1900 */
[----:B------:R-:W-:-:S03]  /*0270*/  IMAD.WIDE R22, R0, 0x4, R12 ;  /* 0x0000000400167825 */ /* 0x000fc600078e020c */
[----:B------:R-:W4:Y:S01]  /*0280*/  LDG.E R9, desc[UR10][R10.64+-0x10] ;  /* 0xfffff00a0a097981 */ /* 0x000f22000c1e1900 */
[----:B------:R-:W-:-:S03]  /*0290*/  IMAD.WIDE R14, R0, 0x4, R22 ;  /* 0x00000004000e7825 */ /* 0x000fc600078e0216 */
[----:B------:R-:W4:Y:S04]  /*02a0*/  LDG.E R24, desc[UR10][R22.64] ;  /* 0x0000000a16187981 */ /* 0x000f28000c1e1900 */
[----:B------:R-:W4:Y:S01]  /*02b0*/  LDG.E R7, desc[UR10][R14.64] ;  /* 0x0000000a0e077981 */ /* 0x000f22000c1e1900 */
[----:B------:R-:W-:-:S03]  /*02c0*/  IMAD.WIDE R28, R0, 0x4, R14 ;  /* 0x00000004001c7825 */ /* 0x000fc600078e020e */
[----:B------:R-:W4:Y:S04]  /*02d0*/  LDG.E R8, desc[UR10][R10.64+-0xc] ;  /* 0xfffff40a0a087981 */ /* 0x000f28000c1e1900 */
[----:B------:R0:W4:Y:S02]  /*02e0*/  LDG.E R6, desc[UR10][R28.64] ;  /* 0x0000000a1c067981 */ /* 0x000124000c1e1900 */
[----:B0-----:R-:W-:-:S05]  /*02f0*/  IMAD.WIDE R28, R0, 0x4, R28 ;  /* 0x00000004001c7825 */ /* 0x001fca00078e021c */
[----:B------:R-:W4:Y:S01]  /*0300*/  LDG.E R21, desc[UR10][R28.64] ;  /* 0x0000000a1c157981 */ /* 0x000f22000c1e1900 */
[----:B------:R-:W-:-:S05]  /*0310*/  IMAD.WIDE R22, R0, 0x4, R28 ;  /* 0x0000000400167825 */ /* 0x000fca00078e021c */
[----:B------:R0:W4:Y:S01]  /*0320*/  LDG.E R25, desc[UR10][R22.64] ;  /* 0x0000000a16197981 */ /* 0x000122000c1e1900 */
[----:B------:R-:W-:-:S03]  /*0330*/  IMAD.WIDE R12, R0, 0x4, R22 ;  /* 0x00000004000c7825 */ /* 0x000fc600078e0216 */
[----:B------:R-:W4:Y:S01]  /*0340*/  LDG.E R29, desc[UR10][R10.64+-0x4] ;  /* 0xfffffc0a0a1d7981 */ /* 0x000f22000c1e1900 */
[----:B------:R-:W-:-:S03]  /*0350*/  IMAD.WIDE R14, R0, 0x4, R12 ;  /* 0x00000004000e7825 */ /* 0x000fc600078e020c */
[----:B------:R-:W4:Y:S04]  /*0360*/  LDG.E R12, desc[UR10][R12.64] ;  /* 0x0000000a0c0c7981 */ /* 0x000f28000c1e1900 */
[----:B------:R-:W4:Y:S01]  /*0370*/  LDG.E R13, desc[UR10][R10.64+0x8] ;  /* 0x0000080a0a0d7981 */ /* 0x000f22000c1e1900 */
[----:B--2--5:R-:W-:Y:S01]  /*0380*/  FFMA R26, R26, R16, R17 ;  /* 0x000000101a1a7223 */ /* 0x024fe20000000011 */
[C---:B------:R-:W-:Y:S02]  /*0390*/  IMAD.WIDE R16, R0.reuse, 0x4, R14 ;  /* 0x0000000400107825 */ /* 0x040fe400078e020e */
[----:B------:R-:W2:Y:S02]  /*03a0*/  LDG.E R14, desc[UR10][R14.64] ;  /* 0x0000000a0e0e7981 */ /* 0x000ea4000c1e1900 */
[----:B---3--:R-:W-:Y:S01]  /*03b0*/  FFMA R26, R19, R18, R26 ;  /* 0x00000012131a7223 */ /* 0x008fe2000000001a */
[----:B------:R-:W-:-:S02]  /*03c0*/  IMAD.WIDE R18, R0, 0x4, R16 ;  /* 0x0000000400127825 */ /* 0x000fc400078e0210 */
[----:B------:R-:W3:Y:S02]  /*03d0*/  LDG.E R16, desc[UR10][R16.64] ;  /* 0x0000000a10107981 */ /* 0x000ee4000c1e1900 */
[----:B0-----:R-:W-:-:S04]  /*03e0*/  IMAD.WIDE R22, R0, 0x4, R18 ;  /* 0x0000000400167825 */ /* 0x001fc800078e0212 */
[----:B----4-:R-:W-:Y:S01]  /*03f0*/  FFMA R27, R27, R24, R26 ;  /* 0x000000181b1b7223 */ /* 0x010fe2000000001a */
[----:B------:R-:W4:Y:S04]  /*0400*/  LDG.E R18, desc[UR10][R18.64] ;  /* 0x0000000a12127981 */ /* 0x000f28000c1e1900 */
[----:B------:R-:W2:Y:S01]  /*0410*/  LDG.E R24, desc[UR10][R10.64] ;  /* 0x0000000a0a187981 */ /* 0x000ea2000c1e1900 */
[----:B------:R-:W-:Y:S01]  /*0420*/  FFMA R28, R4, R7, R27 ;  /* 0x00000007041c7223 */ /* 0x000fe2000000001b */
[C---:B------:R-:W-:Y:S02]  /*0430*/  IMAD.WIDE R26, R0.reuse, 0x4, R22 ;  /* 0x00000004001a7825 */ /* 0x040fe400078e0216 */
[----:B------:R-:W3:Y:S02]  /*0440*/  LDG.E R4, desc[UR10][R10.64+0x4] ;  /* 0x0000040a0a047981 */ /* 0x000ee4000c1e1900 */
[----:B------:R-:W-:Y:S01]  /*0450*/  FFMA R9, R9, R6, R28 ;  /* 0x0000000609097223 */ /* 0x000fe2000000001c */
[----:B------:R-:W-:Y:S01]  /*0460*/  IMAD.WIDE R6, R0, 0x4, R26 ;  /* 0x0000000400067825 */ /* 0x000fe200078e021a */
[----:B------:R-:W4:Y:S04]  /*0470*/  LDG.E R22, desc[UR10][R22.64] ;  /* 0x0000000a16167981 */ /* 0x000f28000c1e1900 */
[----:B------:R-:W4:Y:S04]  /*0480*/  LDG.E R15, desc[UR10][R10.64+0xc] ;  /* 0x00000c0a0a0f7981 */ /* 0x000f28000c1e1900 */
[----:B------:R-:W4:Y:S04]  /*0490*/  LDG.E R26, desc[UR10][R26.64] ;  /* 0x0000000a1a1a7981 */ /* 0x000f28000c1e1900 */
[----:B------:R-:W4:Y:S01]  /*04a0*/  LDG.E R17, desc[UR10][R10.64+0x10] ;  /* 0x0000100a0a117981 */ /* 0x000f22000c1e1900 */
[----:B------:R-:W-:Y:S01]  /*04b0*/  FFMA R21, R8, R21, R9 ;  /* 0x0000001508157223 */ /* 0x000fe20000000009 */
[----:B------:R-:W-:-:S02]  /*04c0*/  IMAD.WIDE R8, R0, 0x4, R6 ;  /* 0x0000000400087825 */ /* 0x000fc400078e0206 */
[----:B------:R0:W4:Y:S04]  /*04d0*/  LDG.E R6, desc[UR10][R6.64] ;  /* 0x0000000a06067981 */ /* 0x000128000c1e1900 */
[----:B------:R-:W4:Y:S04]  /*04e0*/  LDG.E R23, desc[UR10][R10.64+0x14] ;  /* 0x0000140a0a177981 */ /* 0x000f28000c1e1900 */
[----:B------:R-:W4:Y:S01]  /*04f0*/  LDG.E R19, desc[UR10][R8.64] ;  /* 0x0000000a08137981 */ /* 0x000f22000c1e1900 */
[----:B0-----:R-:W-:Y:S01]  /*0500*/  FFMA R7, R20, R25, R21 ;  /* 0x0000001914077223 */ /* 0x001fe20000000015 */
[----:B------:R-:W-:-:S02]  /*0510*/  IMAD.WIDE R20, R0, 0x4, R8 ;  /* 0x0000000400147825 */ /* 0x000fc400078e0208 */
[----:B------:R-:W4:Y:S04]  /*0520*/  LDG.E R28, desc[UR10][R10.64+0x18] ;  /* 0x0000180a0a1c7981 */ /* 0x000f28000c1e1900 */
[----:B------:R0:W4:Y:S04]  /*0530*/  LDG.E R25, desc[UR10][R10.64+0x1c] ;  /* 0x00001c0a0a197981 */ /* 0x000128000c1e1900 */
[----:B------:R-:W4:Y:S01]  /*0540*/  LDG.E R20, desc[UR10][R20.64] ;  /* 0x0000000a14147981 */ /* 0x000f22000c1e1900 */
[----:B------:R-:W-:Y:S01]  /*0550*/  FFMA R29, R29, R12, R7 ;  /* 0x0000000c1d1d7223 */ /* 0x000fe20000000007 */
[----:B------:R-:W-:-:S04]  /*0560*/  UIADD3 UR9, UPT, UPT, UR9, 0x10, URZ ;  /* 0x0000001009097890 */ /* 0x000fc8000fffe0ff */
[----:B------:R-:W-:Y:S01]  /*0570*/  UISETP.NE.AND UP1, UPT, UR9, URZ, UPT ;  /* 0x000000ff0900728c */ /* 0x000fe2000bf25270 */
[----:B0-----:R-:W-:Y:S02]  /*0580*/  IADD3 R10, P0, PT, R10, 0x40, RZ ;  /* 0x000000400a0a7810 */ /* 0x001fe40007f1e0ff */
[----:B------:R-:W-:Y:S02]  /*0590*/  LEA R5, R0, R5, 0x4 ;  /* 0x0000000500057211 */ /* 0x000fe400078e20ff */
[----:B------:R-:W-:Y:S01]  /*05a0*/  IADD3.X R11, PT, PT, RZ, R11, RZ, P0, !PT ;  /* 0x0000000bff0b7210 */ /* 0x000fe200007fe4ff */
[----:B--2---:R-:W-:-:S04]  /*05b0*/  FFMA R29, R24, R14, R29 ;  /* 0x0000000e181d7223 */ /* 0x004fc8000000001d */
[----:B---3--:R-:W-:-:S04]  /*05c0*/  FFMA R4, R4, R16, R29 ;  /* 0x0000001004047223 */ /* 0x008fc8000000001d */
[----:B----4-:R-:W-:-:S04]  /*05d0*/  FFMA R4, R13, R18, R4 ;  /* 0x000000120d047223 */ /* 0x010fc80000000004 */
[----:B------:R-:W-:-:S04]  /*05e0*/  FFMA R4, R15, R22, R4 ;  /* 0x000000160f047223 */ /* 0x000fc80000000004 */
[----:B------:R-:W-:-:S04]  /*05f0*/  FFMA R4, R17, R26, R4 ;  /* 0x0000001a11047223 */ /* 0x000fc80000000004 */
[----:B------:R-:W-:-:S04]  /*0600*/  FFMA R23, R23, R6, R4 ;  /* 0x0000000617177223 */ /* 0x000fc80000000004 */
[----:B------:R-:W-:-:S04]  /*0610*/  FFMA R28, R28, R19, R23 ;  /* 0x000000131c1c7223 */ /* 0x000fc80000000017 */
[----:B------:R-:W-:Y:S01]  /*0620*/  FFMA R17, R25, R20, R28 ;  /* 0x0000001419117223 */ /* 0x000fe2000000001c */
[----:B------:R-:W-:Y:S06]  /*0630*/  BRA.U UP1, `(.L_x_29) ;  /* 0xfffffff901e47547 */ /* 0x000fec000b83ffff */
.L_x_28:
[----:B------:R-:W-:Y:S05]  /*0640*/  BRA.U !UP0, `(.L_x_27) ;  /* 0x0000000508547547 */ /* 0x000fea000b800000 */
[----:B------:R-:W-:Y:S02]  /*0650*/  UISETP.GE.U32.AND UP0, UPT, UR7, 0x8, UPT ;  /* 0x000000080700788c */ /* 0x000fe4000bf06070 */
[----:B------:R-:W-:-:S04]  /*0660*/  ULOP3.LUT UR5, UR6, 0x7, URZ, 0xc0, !UPT ;  /* 0x0000000706057892 */ /* 0x000fc8000f8ec0ff */
[----:B------:R-:W-:-:S03]  /*0670*/  UISETP.NE.AND UP1, UPT, UR5, URZ, UPT ;  /* 0x000000ff0500728c */ /* 0x000fc6000bf25270 */
[----:B------:R-:W-:Y:S08]  /*0680*/  BRA.U !UP0, `(.L_x_30) ;  /* 0x0000000108947547 */ /* 0x000ff0000b800000 */
[----:B------:R-:W0:Y:S01]  /*0690*/  LDC.64 R12, c[0x0][0x388] ;  /* 0x0000e200ff0c7b82 */ /* 0x000e220000000a00 */
[----:B------:R-:W-:-:S07]  /*06a0*/  IMAD R7, R2, R0, R3 ;  /* 0x0000000002077224 */ /* 0x000fce00078e0203 */
[----:B------:R-:W1:Y:S01]  /*06b0*/  LDC.64 R4, c[0x0][0x380] ;  /* 0x0000e000ff047b82 */ /* 0x000e620000000a00 */
[----:B0-----:R-:W-:-:S05]  /*06c0*/  IMAD.WIDE R12, R7, 0x4, R12 ;  /* 0x00000004070c7825 */ /* 0x001fca00078e020c */
[----:B------:R0:W2:Y:S01]  /*06d0*/  LDG.E R16, desc[UR10][R12.64] ;  /* 0x0000000a0c107981 */ /* 0x0000a2000c1e1900 */
[----:B------:R-:W-:-:S04]  /*06e0*/  IMAD.WIDE R14, R0, 0x4, R12 ;  /* 0x00000004000e7825 */ /* 0x000fc800078e020c */
[----:B-1----:R-:W-:Y:S01]  /*06f0*/  IMAD.WIDE.U32 R4, R2, 0x4, R4 ;  /* 0x0000000402047825 */ /* 0x002fe200078e0004 */
[----:B------:R1:W3:Y:S03]  /*0700*/  LDG.E R20, desc[UR10][R14.64] ;  /* 0x0000000a0e147981 */ /* 0x0002e6000c1e1900 */
[C---:B------:R-:W-:Y:S01]  /*0710*/  IMAD.WIDE R22, R0.reuse, 0x4, R14 ;  /* 0x0000000400167825 */ /* 0x040fe200078e020e */
[----:B------:R-:W2:Y:S04]  /*0720*/  LDG.E R18, desc[UR10][R4.64] ;  /* 0x0000000a04127981 */ /* 0x000ea8000c1e1900 */
[----:B------:R-:W3:Y:S01]  /*0730*/  LDG.E R19, desc[UR10][R4.64+0x4] ;  /* 0x0000040a04137981 */ /* 0x000ee2000c1e1900 */
[----:B------:R-:W-:-:S03]  /*0740*/  IMAD.WIDE R8, R0, 0x4, R22 ;  /* 0x0000000400087825 */ /* 0x000fc600078e0216 */
[----:B------:R-:W4:Y:S01]  /*0750*/  LDG.E R22, desc[UR10][R22.64] ;  /* 0x0000000a16167981 */ /* 0x000f22000c1e1900 */
[----:B------:R-:W-:-:S03]  /*0760*/  IMAD.WIDE R10, R0, 0x4, R8 ;  /* 0x00000004000a7825 */ /* 0x000fc600078e0208 */
[----:B------:R-:W4:Y:S04]  /*0770*/  LDG.E R21, desc[UR10][R4.64+0x8] ;  /* 0x0000080a04157981 */ /* 0x000f28000c1e1900 */
[----:B------:R-:W4:Y:S01]  /*0780*/  LDG.E R9, desc[UR10][R8.64] ;  /* 0x0000000a08097981 */ /* 0x000f22000c1e1900 */
[----:B------:R-:W-:-:S03]  /*0790*/  IMAD.WIDE R6, R0, 0x4, R10 ;  /* 0x0000000400067825 */ /* 0x000fc600078e020a */
[----:B------:R-:W4:Y:S01]  /*07a0*/  LDG.E R24, desc[UR10][R4.64+0xc] ;  /* 0x00000c0a04187981 */ /* 0x000f22000c1e1900 */
[----:B0-----:R-:W-:-:S03]  /*07b0*/  IMAD.WIDE R12, R0, 0x4, R6 ;  /* 0x00000004000c7825 */ /* 0x001fc600078e0206 */
[----:B------:R-:W4:Y:S04]  /*07c0*/  LDG.E R10, desc[UR10][R10.64] ;  /* 0x0000000a0a0a7981 */ /* 0x000f28000c1e1900 */
[----:B------:R-:W4:Y:S01]  /*07d0*/  LDG.E R25, desc[UR10][R4.64+0x10] ;  /* 0x0000100a04197981 */ /* 0x000f22000c1e1900 */
[----:B-1----:R-:W-:-:S03]  /*07e0*/  IMAD.WIDE R14, R0, 0x4, R12 ;  /* 0x00000004000e7825 */ /* 0x002fc600078e020c */
[----:B------:R-:W4:Y:S04]  /*07f0*/  LDG.E R7, desc[UR10][R6.64] ;  /* 0x0000000a06077981 */ /* 0x000f28000c1e1900 */
[----:B------:R-:W4:Y:S04]  /*0800*/  LDG.E R26, desc[UR10][R4.64+0x14] ;  /* 0x0000140a041a7981 */ /* 0x000f28000c1e1900 */
[----:B------:R-:W4:Y:S04]  /*0810*/  LDG.E R12, desc[UR10][R12.64] ;  /* 0x0000000a0c0c7981 */ /* 0x000f28000c1e1900 */
[----:B------:R-:W4:Y:S04]  /*0820*/  LDG.E R23, desc[UR10][R4.64+0x18] ;  /* 0x0000180a04177981 */ /* 0x000f28000c1e1900 */
[----:B------:R-:W4:Y:S04]  /*0830*/  LDG.E R14, desc[UR10][R14.64] ;  /* 0x0000000a0e0e7981 */ /* 0x000f28000c1e1900 */
[----:B------:R-:W4:Y:S01]  /*0840*/  LDG.E R8, desc[UR10][R4.64+0x1c] ;  /* 0x00001c0a04087981 */ /* 0x000f22000c1e1900 */
[----:B------:R-:W-:Y:S01]  /*0850*/  IADD3 R2, PT, PT, R2, 0x8, RZ ;  /* 0x0000000802027810 */ /* 0x000fe20007ffe0ff */
[----:B--2--5:R-:W-:-:S04]  /*0860*/  FFMA R16, R18, R16, R17 ;  /* 0x0000001012107223 */ /* 0x024fc80000000011 */
[----:B---3--:R-:W-:-:S04]  /*0870*/  FFMA R16, R19, R20, R16 ;  /* 0x0000001413107223 */ /* 0x008fc80000000010 */
[----:B----4-:R-:W-:-:S04]  /*0880*/  FFMA R21, R21, R22, R16 ;  /* 0x0000001615157223 */ /* 0x010fc80000000010 */
[----:B------:R-:W-:-:S04]  /*0890*/  FFMA R24, R24, R9, R21 ;  /* 0x0000000918187223 */ /* 0x000fc80000000015 */
[----:B------:R-:W-:-:S04]  /*08a0*/  FFMA R25, R25, R10, R24 ;  /* 0x0000000a19197223 */ /* 0x000fc80000000018 */
[----:B------:R-:W-:-:S04]  /*08b0*/  FFMA R26, R26, R7, R25 ;  /* 0x000000071a1a7223 */ /* 0x000fc80000000019 */
[----:B------:R-:W-:-:S04]  /*08c0*/  FFMA R23, R23, R12, R26 ;  /* 0x0000000c17177223 */ /* 0x000fc8000000001a */
[----:B------:R-:W-:-:S07]  /*08d0*/  FFMA R17, R8, R14, R23 ;  /* 0x0000000e08117223 */ /* 0x000fce0000000017 */
.L_x_30:
        /* <DEDUP_REMOVED lines=8> */
[----:B0-----:R-:W-:-:S04]  /*0960*/  IMAD.WIDE R6, R9, 0x4, R6 ;  /* 0x0000000409067825 */ /* 0x001fc800078e0206 */
[----:B------:R-:W-:Y:S02]  /*0970*/  IMAD.WIDE R8, R0, 0x4, R6 ;  /* 0x0000000400087825 */ /* 0x000fe400078e0206 */
[----:B------:R-:W2:Y:S02]  /*0980*/  LDG.E R6, desc[UR10][R6.64] ;  /* 0x0000000a06067981 */ /* 0x000ea4000c1e1900 */
[----:B-1----:R-:W-:-:S04]  /*0990*/  IMAD.WIDE.U32 R4, R2, 0x4, R4 ;  /* 0x0000000402047825 */ /* 0x002fc800078e0004 */
[C---:B------:R-:W-:Y:S01]  /*09a0*/  IMAD.WIDE R10, R0.reuse, 0x4, R8 ;  /* 0x00000004000a7825 */ /* 0x040fe200078e0208 */
[----:B------:R-:W2:Y:S04]  /*09b0*/  LDG.E R14, desc[UR10][R4.64] ;  /* 0x0000000a040e7981 */ /* 0x000ea8000c1e1900 */
[----:B------:R-:W3:Y:S01]  /*09c0*/  LDG.E R8, desc[UR10][R8.64] ;  /* 0x0000000a08087981 */ /* 0x000ee2000c1e1900 */
[----:B------:R-:W-:-:S03]  /*09d0*/  IMAD.WIDE R12, R0, 0x4, R10 ;  /* 0x00000004000c7825 */ /* 0x000fc600078e020a */
[----:B------:R-:W3:Y:S04]  /*09e0*/  LDG.E R15, desc[UR10][R4.64+0x4] ;  /* 0x0000040a040f7981 */ /* 0x000ee8000c1e1900 */
        /* <DEDUP_REMOVED lines=8> */
[----:B------:R-:W-:-:S07]  /*0a70*/  FFMA R17, R21, R12, R14 ;  /* 0x0000000c15117223 */ /* 0x000fce000000000e */
.L_x_31:
[----:B------:R-:W-:Y:S05]  /*0a80*/  BRA.U !UP1, `(.L_x_27) ;  /* 0x0000000109447547 */ /* 0x000fea000b800000 */
[----:B------:R-:W0:Y:S01]  /*0a90*/  LDC.64 R4, c[0x0][0x380] ;  /* 0x0000e000ff047b82 */ /* 0x000e220000000a00 */
[----:B------:R-:W-:Y:S01]  /*0aa0*/  IMAD R11, R2, R0, R3 ;  /* 0x00000000020b7224 */ /* 0x000fe200078e0203 */
[----:B------:R-:W-:-:S06]  /*0ab0*/  UIADD3 UR4, UPT, UPT, -UR4, URZ, URZ ;  /* 0x000000ff04047290 */ /* 0x000fcc000fffe1ff */
[----:B------:R-:W1:Y:S01]  /*0ac0*/  LDC.64 R8, c[0x0][0x388] ;  /* 0x0000e200ff087b82 */ /* 0x000e620000000a00 */
[----:B0-----:R-:W-:-:S03]  /*0ad0*/  IMAD.WIDE.U32 R4, R2, 0x4, R4 ;  /* 0x0000000402047825 */ /* 0x001fc600078e0004 */
[----:B------:R-:W-:Y:S02]  /*0ae0*/  MOV R6, R4 ;  /* 0x0000000400067202 */ /* 0x000fe40000000f00 */
[----:B------:R-:W-:-:S07]  /*0af0*/  MOV R7, R5 ;  /* 0x0000000500077202 */ /* 0x000fce0000000f00 */
.L_x_32:
[C---:B-1----:R-:W-:Y:S01]  /*0b00*/  IMAD.WIDE R4, R11.reuse, 0x4, R8 ;  /* 0x000000040b047825 */ /* 0x042fe200078e0208 */
[----:B------:R0:W2:Y:S05]  /*0b10*/  LDG.E R2, desc[UR10][R6.64] ;  /* 0x0000000a06027981 */ /* 0x0000aa000c1e1900 */
[----:B------:R-:W2:Y:S01]  /*0b20*/  LDG.E R4, desc[UR10][R4.64] ;  /* 0x0000000a04047981 */ /* 0x000ea2000c1e1900 */
[----:B------:R-:W-:Y:S01]  /*0b30*/  UIADD3 UR4, UPT, UPT, UR4, 0x1, URZ ;  /* 0x0000000104047890 */ /* 0x000fe2000fffe0ff */
[----:B------:R-:W-:-:S03]  /*0b40*/  IADD3 R11, PT, PT, R11, R0, RZ ;  /* 0x000000000b0b7210 */ /* 0x000fc60007ffe0ff */
[----:B------:R-:W-:Y:S01]  /*0b50*/  UISETP.NE.AND UP0, UPT, UR4, URZ, UPT ;  /* 0x000000ff0400728c */ /* 0x000fe2000bf05270 */
[----:B0-----:R-:W-:-:S04]  /*0b60*/  IADD3 R6, P0, PT, R6, 0x4, RZ ;  /* 0x0000000406067810 */ /* 0x001fc80007f1e0ff */
[----:B------:R-:W-:Y:S01]  /*0b70*/  IADD3.X R7, PT, PT, RZ, R7, RZ, P0, !PT ;  /* 0x00000007ff077210 */ /* 0x000fe200007fe4ff */
[----:B--2--5:R-:W-:-:S03]  /*0b80*/  FFMA R17, R2, R4, R17 ;  /* 0x0000000402117223 */ /* 0x024fc60000000011 */
[----:B------:R-:W-:Y:S05]  /*0b90*/  BRA.U UP0, `(.L_x_32) ;  /* 0xfffffffd00d87547 */ /* 0x000fea000b83ffff */
.L_x_27:
[----:B------:R-:W0:Y:S02]  /*0ba0*/  LDCU.U8 UR4, c[0x0][0x3a8] ;  /* 0x00007500ff0477ac */ /* 0x000e240008000000 */
[----:B0-----:R-:W-:-:S04]  /*0bb0*/  UPRMT UR4, UR4, 0x8880, URZ ;  /* 0x0000888004047896 */ /* 0x001fc800080000ff */
[----:B------:R-:W-:-:S09]  /*0bc0*/  UISETP.NE.AND UP0, UPT, UR4, URZ, UPT ;  /* 0x000000ff0400728c */ /* 0x000fd2000bf05270 */
[----:B------:R-:W-:Y:S05]  /*0bd0*/  BRA.U !UP0, `(.L_x_33) ;  /* 0x00000001085c7547 */ /* 0x000fea000b800000 */
[----:B------:R-:W-:Y:S01]  /*0be0*/  HFMA2 R0, -RZ, RZ, 0.96630859375, -0.0022525787353515625 ;  /* 0x3bbb989dff007431 */ /* 0x000fe200000001ff */
[----:B------:R-:W-:Y:S01]  /*0bf0*/  MOV R5, 0x437c0000 ;  /* 0x437c000000057802 */ /* 0x000fe20000000f00 */
[----:B------:R-:W-:Y:S03]  /*0c00*/  BSSY.RECONVERGENT B0, `(.L_x_33) ;  /* 0x0000014000007945 */ /* 0x000fe60003800200 */
[----:B-----5:R-:W-:-:S04]  /*0c10*/  FFMA.SAT R0, R17, -R0, 0.5 ;  /* 0x3f00000011007423 */ /* 0x020fc80000002800 */
[----:B------:R-:W-:-:S04]  /*0c20*/  FFMA.RM R0, R0, R5, 12582913 ;  /* 0x4b40000100007423 */ /* 0x000fc80000004005 */
[C---:B------:R-:W-:Y:S01]  /*0c30*/  FADD R2, R0.reuse, -12583039 ;  /* 0xcb40007f00027421 */ /* 0x040fe20000000000 */
[----:B------:R-:W-:-:S03]  /*0c40*/  SHF.L.U32 R0, R0, 0x17, RZ ;  /* 0x0000001700007819 */ /* 0x000fc600000006ff */
[----:B------:R-:W-:-:S04]  /*0c50*/  FFMA R2, R17, -1.4426950216293334961, -R2 ;  /* 0xbfb8aa3b11027823 */ /* 0x000fc80000000802 */
[----:B------:R-:W-:-:S04]  /*0c60*/  FFMA R2, R17, -1.925963033500011079e-08, R2 ;  /* 0xb2a5706011027823 */ /* 0x000fc80000000002 */
[----:B------:R-:W0:Y:S02]  /*0c70*/  MUFU.EX2 R5, R2 ;  /* 0x0000000200057308 */ /* 0x000e240000000800 */
[----:B0-----:R-:W-:-:S05]  /*0c80*/  FFMA R6, R0, R5, 1 ;  /* 0x3f80000000067423 */ /* 0x001fca0000000005 */
[----:B------:R-:W-:-:S04]  /*0c90*/  IADD3 R0, PT, PT, R6, 0x1800000, RZ ;  /* 0x0180000006007810 */ /* 0x000fc80007ffe0ff */
[----:B------:R-:W-:-:S04]  /*0ca0*/  LOP3.LUT R0, R0, 0x7f800000, RZ, 0xc0, !PT ;  /* 0x7f80000000007812 */ /* 0x000fc800078ec0ff */
[----:B------:R-:W-:-:S13]  /*0cb0*/  ISETP.GT.U32.AND P0, PT, R0, 0x1ffffff, PT ;  /* 0x01ffffff0000780c */ /* 0x000fda0003f04070 */
[----:B------:R-:W-:Y:S05]  /*0cc0*/  @P0 BRA `(.L_x_34) ;  /* 0x00000000000c0947 */ /* 0x000fea0003800000 */
[----:B------:R-:W-:-:S07]  /*0cd0*/  MOV R4, 0xcf0 ;  /* 0x00000cf000047802 */ /* 0x000fce0000000f00 */
[----:B------:R-:W-:Y:S05]  /*0ce0*/  CALL.REL.NOINC `($__internal_1_$__cuda_sm20_rcp_rn_f32_slowpath) ;  /* 0x0000000000287944 */ /* 0x000fea0003c00000 */
[----:B------:R-:W-:Y:S05]  /*0cf0*/  BRA `(.L_x_35) ;  /* 0x0000000000107947 */ /* 0x000fea0003800000 */
.L_x_34:
[----:B------:R-:W0:Y:S02]  /*0d00*/  MUFU.RCP R17, R6 ;  /* 0x0000000600117308 */ /* 0x000e240000001000 */
[----:B0-----:R-:W-:-:S04]  /*0d10*/  FFMA R0, R6, R17, -1 ;  /* 0xbf80000006007423 */ /* 0x001fc80000000011 */
[----:B------:R-:W-:-:S04]  /*0d20*/  FADD.FTZ R0, -R0, -RZ ;  /* 0x800000ff00007221 */ /* 0x000fc80000010100 */
[----:B------:R-:W-:-:S07]  /*0d30*/  FFMA R17, R17, R0, R17 ;  /* 0x0000000011117223 */ /* 0x000fce0000000011 */
.L_x_35:
[----:B------:R-:W-:Y:S05]  /*0d40*/  BSYNC.RECONVERGENT B0 ;  /* 0x0000000000007941 */ /* 0x000fea0003800200 */
.L_x_33:
[----:B------:R-:W0:Y:S02]  /*0d50*/  LDC.64 R4, c[0x0][0x398] ;  /* 0x0000e600ff047b82 */ /* 0x000e240000000a00 */
[----:B0-----:R-:W-:-:S05]  /*0d60*/  IMAD.WIDE R2, R3, 0x4, R4 ;  /* 0x0000000403027825 */ /* 0x001fca00078e0204 */
[----:B-----5:R-:W-:Y:S01]  /*0d70*/  STG.E desc[UR10][R2.64], R17 ;  /* 0x0000001102007986 */ /* 0x020fe2000c10190a */
[----:B------:R-:W-:Y:S05]  /*0d80*/  EXIT ;  /* 0x000000000000794d */ /* 0x000fea0003800000 */
        .weak           $__internal_1_$__cuda_sm20_rcp_rn_f32_slowpath
        .type           $__internal_1_$__cuda_sm20_rcp_rn_f32_slowpath,@function
        .size           $__internal_1_$__cuda_sm20_rcp_rn_f32_slowpath,(.L_x_42 - $__internal_1_$__cuda_sm20_rcp_rn_f32_slowpath)
$__internal_1_$__cuda_sm20_rcp_rn_f32_slowpath:
[----:B------:R-:W-:Y:S01]  /*0d90*/  SHF.L.U32 R0, R6, 0x1, RZ ;  /* 0x0000000106007819 */ /* 0x000fe200000006ff */
[----:B------:R-:W-:Y:S03]  /*0da0*/  BSSY.RECONVERGENT B1, `(.L_x_36) ;  /* 0x0000031000017945 */ /* 0x000fe60003800200 */
[----:B------:R-:W-:Y:S02]  /*0db0*/  SHF.R.U32.HI R9, RZ, 0x18, R0 ;  /* 0x00000018ff097819 */ /* 0x000fe40000011600 */
[----:B------:R-:W-:Y:S02]  /*0dc0*/  MOV R0, R6 ;  /* 0x0000000600007202 */ /* 0x000fe40000000f00 */
[----:B------:R-:W-:-:S13]  /*0dd0*/  ISETP.NE.U32.AND P0, PT, R9, RZ, PT ;  /* 0x000000ff0900720c */ /* 0x000fda0003f05070 */
[----:B------:R-:W-:Y:S05]  /*0de0*/  @P0 BRA `(.L_x_37) ;  /* 0x0000000000280947 */ /* 0x000fea0003800000 */
[----:B------:R-:W-:-:S04]  /*0df0*/  SHF.L.U32 R2, R0, 0x1, RZ ;  /* 0x0000000100027819 */ /* 0x000fc800000006ff */
[----:B------:R-:W-:-:S13]  /*0e00*/  ISETP.NE.AND P0, PT, R2, RZ, PT ;  /* 0x000000ff0200720c */ /* 0x000fda0003f05270 */
[----:B------:R-:W-:Y:S01]  /*0e10*/  @P0 FFMA R6, R0, 1.84467440737095516160e+19, RZ ;  /* 0x5f80000000060823 */ /* 0x000fe200000000ff */
[----:B------:R-:W-:Y:S08]  /*0e20*/  @!P0 MUFU.RCP R5, R0 ;  /* 0x0000000000058308 */ /* 0x000ff00000001000 */
[----:B------:R-:W0:Y:S02]  /*0e30*/  @P0 MUFU.RCP R7, R6 ;  /* 0x0000000600070308 */ /* 0x000e240000001000 */
[----:B0-----:R-:W-:-:S04]  /*0e40*/  @P0 FFMA R2, R6, R7, -1 ;  /* 0xbf80000006020423 */ /* 0x001fc80000000007 */
[----:B------:R-:W-:-:S04]  /*0e50*/  @P0 FADD.FTZ R2, -R2, -RZ ;  /* 0x800000ff02020221 */ /* 0x000fc80000010100 */
[----:B------:R-:W-:-:S04]  /*0e60*/  @P0 FFMA R2, R7, R2, R7 ;  /* 0x0000000207020223 */ /* 0x000fc80000000007 */
[----:B------:R-:W-:Y:S01]  /*0e70*/  @P0 FFMA R5, R2, 1.84467440737095516160e+19, RZ ;  /* 0x5f80000002050823 */ /* 0x000fe200000000ff */
[----:B------:R-:W-:Y:S06]  /*0e80*/  BRA `(.L_x_38) ;  /* 0x0000000000887947 */ /* 0x000fec0003800000 */
.L_x_37:
[----:B------:R-:W-:-:S04]  /*0e90*/  IADD3 R11, PT, PT, R9, -0xfd, RZ ;  /* 0xffffff03090b7810 */ /* 0x000fc80007ffe0ff */
[----:B------:R-:W-:-:S13]  /*0ea0*/  ISETP.GT.U32.AND P0, PT, R11, 0x1, PT ;  /* 0x000000010b00780c */ /* 0x000fda0003f04070 */
[----:B------:R-:W-:Y:S05]  /*0eb0*/  @P0 BRA `(.L_x_39) ;  /* 0x0000000000780947 */ /* 0x000fea0003800000 */
[----:B------:R-:W-:Y:S01]  /*0ec0*/  LOP3.LUT R2, R0, 0x7fffff, RZ, 0xc0, !PT ;  /* 0x007fffff00027812 */ /* 0x000fe200078ec0ff */
[----:B------:R-:W-:-:S03]  /*0ed0*/  HFMA2 R8, -RZ, RZ, 0, 1.78813934326171875e-07 ;  /* 0x00000003ff087431 */ /* 0x000fc600000001ff */
[----:B------:R-:W-:-:S04]  /*0ee0*/  LOP3.LUT R2, R2, 0x3f800000, RZ, 0xfc, !PT ;  /* 0x3f80000002027812 */ /* 0x000fc800078efcff */
[----:B------:R-:W0:Y:S01]  /*0ef0*/  MUFU.RCP R5, R2 ;  /* 0x0000000200057308 */ /* 0x000e220000001000 */
[----:B------:R-:W-:Y:S01]  /*0f00*/  SHF.L.U32 R8, R8, R11, RZ ;  /* 0x0000000b08087219 */ /* 0x000fe200000006ff */
[----:B0-----:R-:W-:-:S04]  /*0f10*/  FFMA R6, R2, R5, -1 ;  /* 0xbf80000002067423 */ /* 0x001fc80000000005 */
[----:B------:R-:W-:-:S04]  /*0f20*/  FADD.FTZ R6, -R6, -RZ ;  /* 0x800000ff06067221 */ /* 0x000fc80000010100 */
[CCC-:B------:R-:W-:Y:S01]  /*0f30*/  FFMA.RM R7, R5.reuse, R6.reuse, R5.reuse ;  /* 0x0000000605077223 */ /* 0x1c0fe20000004005 */
[----:B------:R-:W-:-:S04]  /*0f40*/  FFMA.RP R6, R5, R6, R5 ;  /* 0x0000000605067223 */ /* 0x000fc80000008005 */
[C---:B------:R-:W-:Y:S02]  /*0f50*/  LOP3.LUT R5, R7.reuse, 0x7fffff, RZ, 0xc0, !PT ;  /* 0x007fffff07057812 */ /* 0x040fe400078ec0ff */
[----:B------:R-:W-:Y:S02]  /*0f60*/  FSETP.NEU.FTZ.AND P0, PT, R7, R6, PT ;  /* 0x000000060700720b */ /* 0x000fe40003f1d000 */
[----:B------:R-:W-:Y:S02]  /*0f70*/  LOP3.LUT R5, R5, 0x800000, RZ, 0xfc, !PT ;  /* 0x0080000005057812 */ /* 0x000fe400078efcff */
[----:B------:R-:W-:Y:S02]  /*0f80*/  SEL R6, RZ, 0xffffffff, !P0 ;  /* 0xffffffffff067807 */ /* 0x000fe40004000000 */
[----:B------:R-:W-:Y:S02]  /*0f90*/  LOP3.LUT R8, R8, R5, RZ, 0xc0, !PT ;  /* 0x0000000508087212 */ /* 0x000fe400078ec0ff */
[----:B------:R-:W-:-:S02]  /*0fa0*/  IADD3 R6, PT, PT, -R6, RZ, RZ ;  /* 0x000000ff06067210 */ /* 0x000fc40007ffe1ff */
[-C--:B------:R-:W-:Y:S02]  /*0fb0*/  SHF.R.U32.HI R8, RZ, R11.reuse, R8 ;  /* 0x0000000bff087219 */ /* 0x080fe40000011608 */
[----:B------:R-:W-:Y:S02]  /*0fc0*/  LOP3.LUT P1, RZ, R6, R11, R5, 0xf8, !PT ;  /* 0x0000000b06ff7212 */ /* 0x000fe4000782f805 */
[C---:B------:R-:W-:Y:S02]  /*0fd0*/  LOP3.LUT P0, RZ, R8.reuse, 0x1, RZ, 0xc0, !PT ;  /* 0x0000000108ff7812 */ /* 0x040fe4000780c0ff */
[----:B------:R-:W-:-:S04]  /*0fe0*/  LOP3.LUT P2, RZ, R8, 0x2, RZ, 0xc0, !PT ;  /* 0x0000000208ff7812 */ /* 0x000fc8000784c0ff */
[----:B------:R-:W-:Y:S02]  /*0ff0*/  PLOP3.LUT P0, PT, P0, P1, P2, 0xe0, 0x0 ;  /* 0x000000000000781c */ /* 0x000fe40000703c20 */
[----:B------:R-:W-:Y:S02]  /*1000*/  LOP3.LUT P1, RZ, R0, 0x7fffff, RZ, 0xc0, !PT ;  /* 0x007fffff00ff7812 */ /* 0x000fe4000782c0ff */
[----:B------:R-:W-:-:S04]  /*1010*/  SEL R2, RZ, 0x1, !P0 ;  /* 0x00000001ff027807 */ /* 0x000fc80004000000 */
[----:B------:R-:W-:-:S04]  /*1020*/  IADD3 R2, PT, PT, -R2, RZ, RZ ;  /* 0x000000ff02027210 */ /* 0x000fc80007ffe1ff */
[----:B------:R-:W-:Y:S02]  /*1030*/  ISETP.GE.AND P0, PT, R2, RZ, PT ;  /* 0x000000ff0200720c */ /* 0x000fe40003f06270 */
[----:B------:R-:W-:-:S04]  /*1040*/  IADD3 R2, PT, PT, R9, -0xfc, RZ ;  /* 0xffffff0409027810 */ /* 0x000fc80007ffe0ff */
[----:B------:R-:W-:-:S07]  /*1050*/  SHF.R.U32.HI R5, RZ, R2, R5 ;  /* 0x00000002ff057219 */ /* 0x000fce0000011605 */
[----:B------:R-:W-:-:S04]  /*1060*/  @!P0 IADD3 R5, PT, PT, R5, 0x1, RZ ;  /* 0x0000000105058810 */ /* 0x000fc80007ffe0ff */
[----:B------:R-:W-:-:S04]  /*1070*/  @!P1 SHF.L.U32 R5, R5, 0x1, RZ ;  /* 0x0000000105059819 */ /* 0x000fc800000006ff */
[----:B------:R-:W-:Y:S01]  /*1080*/  LOP3.LUT R5, R5, 0x80000000, R0, 0xf8, !PT ;  /* 0x8000000005057812 */ /* 0x000fe200078ef800 */
[----:B------:R-:W-:Y:S06]  /*1090*/  BRA `(.L_x_38) ;  /* 0x0000000000047947 */ /* 0x000fec0003800000 */
.L_x_39:
[----:B------:R0:W1:Y:S02]  /*10a0*/  MUFU.RCP R5, R0 ;  /* 0x0000000000057308 */ /* 0x0000640000001000 */
.L_x_38:
[----:B------:R-:W-:Y:S05]  /*10b0*/  BSYNC.RECONVERGENT B1 ;  /* 0x0000000000017941 */ /* 0x000fea0003800200 */
.L_x_36:
[----:B-1----:R-:W-:Y:S01]  /*10c0*/  MOV R17, R5 ;  /* 0x0000000500117202 */ /* 0x002fe20000000f00 */
[----:B------:R-:W-:-:S04]  /*10d0*/  HFMA2 R5, -RZ, RZ, 0, 0 ;  /* 0x00000000ff057431 */ /* 0x000fc800000001ff */
[----:B0-----:R-:W-:Y:S05]  /*10e0*/  RET.REL.NODEC R4 `(_Z15forwardLayerGPUPfS_S_S_iib) ;  /* 0xffffffec04c47950 */ /* 0x001fea0003c3ffff */
.L_x_40:
        /* <DEDUP_REMOVED lines=9> */
.L_x_42:


//--------------------- .nv.shared.reserved.0     --------------------------
	.section	.nv.shared.reserved.0,"aw",@nobits
	.weak		__nv_reservedSMEM_offset_0_alias
	.size		__nv_reservedSMEM_offset_0_alias, 0, 64
	.other		__nv_reservedSMEM_offset_0_alias,@"STO_CUDA_RESERVED_SHARED STV_DEFAULT"
__nv_reservedSMEM_offset_0_alias:
	.zero		0
	.zero		64


//--------------------- .nv.constant0._Z17normalizeInputGPUPfi --------------------------
	.section	.nv.constant0._Z17normalizeInputGPUPfi,"a",@progbits
	.sectionflags	@""
	.align	4
.nv.constant0._Z17normalizeInputGPUPfi:
	.zero		908


//--------------------- .nv.constant0._Z16updateWeightsGPUPfS_S_S_iif --------------------------
	.section	.nv.constant0._Z16updateWeightsGPUPfS_S_S_iif,"a",@progbits
	.sectionflags	@""
	.align	4
.nv.constant0._Z16updateWeightsGPUPfS_S_S_iif:
	.zero		940


//--------------------- .nv.constant0._Z15computeDeltaGPUPfS_S_S_ii --------------------------
	.section	.nv.constant0._Z15computeDeltaGPUPfS_S_S_ii,"a",@progbits
	.sectionflags	@""
	.align	4
.nv.constant0._Z15computeDeltaGPUPfS_S_S_ii:
	.zero		936


//--------------------- .nv.constant0._Z15forwardLayerGPUPfS_S_S_iib --------------------------
	.section	.nv.constant0._Z15forwardLayerGPUPfS_S_S_iib,"a",@progbits
	.sectionflags	@""
	.align	4
.nv.constant0._Z15forwardLayerGPUPfS_S_S_iib:
	.zero		937


//--------------------- SYMBOLS --------------------------

	.type		.nv.reservedSmem.offset0,@object
	.size		.nv.reservedSmem.offset0,0x4
